	.target	sm_90a

	.elftype	@"ET_EXEC"


//--------------------- .note.nv.tkinfo           --------------------------
	.section	.note.nv.tkinfo,"",@"SHT_NOTE"
	.sectionflags	@"SHF_NOTE_NV_TKINFO"
	.tkinfo
        /*0018*/ 	.word	0x00000002
        /*0030*/ 	.string	""
        /*0030*/ 	.string	"ptxas"
        /*0030*/ 	.string	"Cuda compilation tools, release 13.0, V13.0.88"
        /*0030*/ 	.string	"Build cuda_13.0.r13.0/compiler.36424714_0"
        /*0030*/ 	.string	"-arch sm_90a -m 64 "



//--------------------- .note.nv.cuinfo           --------------------------
	.section	.note.nv.cuinfo,"",@"SHT_NOTE"
	.sectionflags	@"SHF_NOTE_NV_CUINFO"
        /*0018*/ 	.short	0x0002
        /*001a*/ 	.short	0x005a
        /*001c*/ 	.short	0x0082
	.zero		2


//--------------------- .nv.info                  --------------------------
	.section	.nv.info,"",@"SHT_CUDA_INFO"
	.align	4


	//----- nvinfo : EIATTR_REGCOUNT
	.align		4
        /*0000*/ 	.byte	0x04, 0x2f
        /*0002*/ 	.short	(.L_12 - .L_11)
	.align		4
.L_11:
        /*0004*/ 	.word	index@(_ZN7cutlass13device_kernelINS_4conv6kernel13ConvUniversalINS1_16ConvProblemShapeILNS1_8OperatorE0ELi2EEENS1_10collective14CollectiveConvINS1_46MainloopSm90TmaGmmaWarpSpecializedImplicitGemmILS5_0ELi11ELi2EN4cute5tupleIJNSA_1CILi1EEESD_SD_EEENS1_36KernelImplicitTmaWarpSpecializedSm90ELi1EEENSB_IJNSC_ILi256EEENSC_ILi64EEENSB_IJSI_EEEEEENS_12float_e4m3_tESL_NSA_8TiledMMAINSA_8MMA_AtomIJNSA_4SM904GMMA30MMA_64x64x32_F32E4M3E4M3_SS_TNILNSP_7ScaleInE1ELSR_1EEEEEENSA_6LayoutISE_NSB_IJNSC_ILi0EEESV_SV_EEEEENSB_IJNSA_10UnderscoreESY_SY_EEEEENS7_6detail26Sm90ImplicitGemmTileTraitsINSA_20SM90_TMA_LOAD_IM2COLENSA_14ComposedLayoutINSA_7SwizzleILi2ELi4ELi3EEENSA_18smem_ptr_flag_bitsILi8EEENSU_INSB_IJNSB_IJNSC_ILi8EEENSC_ILi32EEEEEENSB_IJSI_SD_EEENSB_IJSD_NSC_ILi11EEEEEEEEENSB_IJNSB_IJSI_NSC_ILi512EEEEEENSB_IJSD_SV_EEENSB_IJSV_NSC_ILi16384EEEEEEEEEEEEEvEENS12_INSA_13SM90_TMA_LOADENS14_IS16_S18_NSU_INSB_IJNSB_IJS19_S19_EEES1C_S1E_EEENSB_IJS1H_S1I_NSB_IJSV_NSC_ILi4096EEEEEEEEEEEEEvEEEENS_8epilogue10collective6detail29Sm90TmaWarpSpecializedAdapterINS20_15DefaultEpilogueISL_NSB_IJNSB_IJlllEEESD_SV_EEES25_NS1Z_6thread17LinearCombinationISL_Li1EffLNS26_9ScaleType4KindE0ELNS_15FloatRoundStyleE2ESL_EENS_4gemm15EpilogueDefaultEEEEEvvEEEEvNT_6ParamsE)
        /*0008*/ 	.word	0x000000fa


	//----- nvinfo : EIATTR_FRAME_SIZE
	.align		4
.L_12:
        /*000c*/ 	.byte	0x04, 0x11
        /*000e*/ 	.short	(.L_14 - .L_13)
	.align		4
.L_13:
        /*0010*/ 	.word	index@(_ZN7cutlass13device_kernelINS_4conv6kernel13ConvUniversalINS1_16ConvProblemShapeILNS1_8OperatorE0ELi2EEENS1_10collective14CollectiveConvINS1_46MainloopSm90TmaGmmaWarpSpecializedImplicitGemmILS5_0ELi11ELi2EN4cute5tupleIJNSA_1CILi1EEESD_SD_EEENS1_36KernelImplicitTmaWarpSpecializedSm90ELi1EEENSB_IJNSC_ILi256EEENSC_ILi64EEENSB_IJSI_EEEEEENS_12float_e4m3_tESL_NSA_8TiledMMAINSA_8MMA_AtomIJNSA_4SM904GMMA30MMA_64x64x32_F32E4M3E4M3_SS_TNILNSP_7ScaleInE1ELSR_1EEEEEENSA_6LayoutISE_NSB_IJNSC_ILi0EEESV_SV_EEEEENSB_IJNSA_10UnderscoreESY_SY_EEEEENS7_6detail26Sm90ImplicitGemmTileTraitsINSA_20SM90_TMA_LOAD_IM2COLENSA_14ComposedLayoutINSA_7SwizzleILi2ELi4ELi3EEENSA_18smem_ptr_flag_bitsILi8EEENSU_INSB_IJNSB_IJNSC_ILi8EEENSC_ILi32EEEEEENSB_IJSI_SD_EEENSB_IJSD_NSC_ILi11EEEEEEEEENSB_IJNSB_IJSI_NSC_ILi512EEEEEENSB_IJSD_SV_EEENSB_IJSV_NSC_ILi16384EEEEEEEEEEEEEvEENS12_INSA_13SM90_TMA_LOADENS14_IS16_S18_NSU_INSB_IJNSB_IJS19_S19_EEES1C_S1E_EEENSB_IJS1H_S1I_NSB_IJSV_NSC_ILi4096EEEEEEEEEEEEEvEEEENS_8epilogue10collective6detail29Sm90TmaWarpSpecializedAdapterINS20_15DefaultEpilogueISL_NSB_IJNSB_IJlllEEESD_SV_EEES25_NS1Z_6thread17LinearCombinationISL_Li1EffLNS26_9ScaleType4KindE0ELNS_15FloatRoundStyleE2ESL_EENS_4gemm15EpilogueDefaultEEEEEvvEEEEvNT_6ParamsE)
        /*0014*/ 	.word	0x00000000


	//----- nvinfo : EIATTR_MIN_STACK_SIZE
	.align		4
.L_14:
        /*0018*/ 	.byte	0x04, 0x12
        /*001a*/ 	.short	(.L_16 - .L_15)
	.align		4
.L_15:
        /*001c*/ 	.word	index@(_ZN7cutlass13device_kernelINS_4conv6kernel13ConvUniversalINS1_16ConvProblemShapeILNS1_8OperatorE0ELi2EEENS1_10collective14CollectiveConvINS1_46MainloopSm90TmaGmmaWarpSpecializedImplicitGemmILS5_0ELi11ELi2EN4cute5tupleIJNSA_1CILi1EEESD_SD_EEENS1_36KernelImplicitTmaWarpSpecializedSm90ELi1EEENSB_IJNSC_ILi256EEENSC_ILi64EEENSB_IJSI_EEEEEENS_12float_e4m3_tESL_NSA_8TiledMMAINSA_8MMA_AtomIJNSA_4SM904GMMA30MMA_64x64x32_F32E4M3E4M3_SS_TNILNSP_7ScaleInE1ELSR_1EEEEEENSA_6LayoutISE_NSB_IJNSC_ILi0EEESV_SV_EEEEENSB_IJNSA_10UnderscoreESY_SY_EEEEENS7_6detail26Sm90ImplicitGemmTileTraitsINSA_20SM90_TMA_LOAD_IM2COLENSA_14ComposedLayoutINSA_7SwizzleILi2ELi4ELi3EEENSA_18smem_ptr_flag_bitsILi8EEENSU_INSB_IJNSB_IJNSC_ILi8EEENSC_ILi32EEEEEENSB_IJSI_SD_EEENSB_IJSD_NSC_ILi11EEEEEEEEENSB_IJNSB_IJSI_NSC_ILi512EEEEEENSB_IJSD_SV_EEENSB_IJSV_NSC_ILi16384EEEEEEEEEEEEEvEENS12_INSA_13SM90_TMA_LOADENS14_IS16_S18_NSU_INSB_IJNSB_IJS19_S19_EEES1C_S1E_EEENSB_IJS1H_S1I_NSB_IJSV_NSC_ILi4096EEEEEEEEEEEEEvEEEENS_8epilogue10collective6detail29Sm90TmaWarpSpecializedAdapterINS20_15DefaultEpilogueISL_NSB_IJNSB_IJlllEEESD_SV_EEES25_NS1Z_6thread17LinearCombinationISL_Li1EffLNS26_9ScaleType4KindE0ELNS_15FloatRoundStyleE2ESL_EENS_4gemm15EpilogueDefaultEEEEEvvEEEEvNT_6ParamsE)
        /*0020*/ 	.word	0x00000000
.L_16:


//--------------------- .nv.compat                --------------------------
	.section	.nv.compat,"",@"SHT_CUDA_COMPAT_INFO"
	.align	4
        /*0000*/ 	.byte	0x02, 0x09, 0x01, 0x00, 0x02, 0x02, 0x04, 0x00, 0x02, 0x05, 0x05, 0x00, 0x03, 0x07, 0x01, 0x01
        /*0010*/ 	.byte	0x02, 0x03, 0x01, 0x00, 0x02, 0x06, 0x01, 0x00, 0x04, 0x0b, 0x08, 0x00, 0x00, 0x00, 0x00, 0x00
        /*0020*/ 	.byte	0x00, 0x00, 0x00, 0x00


//--------------------- .nv.info._ZN7cutlass13device_kernelINS_4conv6kernel13ConvUniversalINS1_16ConvProblemShapeILNS1_8OperatorE0ELi2EEENS1_10collective14CollectiveConvINS1_46MainloopSm90TmaGmmaWarpSpecializedImplicitGemmILS5_0ELi11ELi2EN4cute5tupleIJNSA_1CILi1EEESD_SD_EEENS1_36KernelImplicitTmaWarpSpecializedSm90ELi1EEENSB_IJNSC_ILi256EEENSC_ILi64EEENSB_IJSI_EEEEEENS_12float_e4m3_tESL_NSA_8TiledMMAINSA_8MMA_AtomIJNSA_4SM904GMMA30MMA_64x64x32_F32E4M3E4M3_SS_TNILNSP_7ScaleInE1ELSR_1EEEEEENSA_6LayoutISE_NSB_IJNSC_ILi0EEESV_SV_EEEEENSB_IJNSA_10UnderscoreESY_SY_EEEEENS7_6detail26Sm90ImplicitGemmTileTraitsINSA_20SM90_TMA_LOAD_IM2COLENSA_14ComposedLayoutINSA_7SwizzleILi2ELi4ELi3EEENSA_18smem_ptr_flag_bitsILi8EEENSU_INSB_IJNSB_IJNSC_ILi8EEENSC_ILi32EEEEEENSB_IJSI_SD_EEENSB_IJSD_NSC_ILi11EEEEEEEEENSB_IJNSB_IJSI_NSC_ILi512EEEEEENSB_IJSD_SV_EEENSB_IJSV_NSC_ILi16384EEEEEEEEEEEEEvEENS12_INSA_13SM90_TMA_LOADENS14_IS16_S18_NSU_INSB_IJNSB_IJS19_S19_EEES1C_S1E_EEENSB_IJS1H_S1I_NSB_IJSV_NSC_ILi4096EEEEEEEEEEEEEvEEEENS_8epilogue10collective6detail29Sm90TmaWarpSpecializedAdapterINS20_15DefaultEpilogueISL_NSB_IJNSB_IJlllEEESD_SV_EEES25_NS1Z_6thread17LinearCombinationISL_Li1EffLNS26_9ScaleType4KindE0ELNS_15FloatRoundStyleE2ESL_EENS_4gemm15EpilogueDefaultEEEEEvvEEEEvNT_6ParamsE --------------------------
	.section	.nv.info._ZN7cutlass13device_kernelINS_4conv6kernel13ConvUniversalINS1_16ConvProblemShapeILNS1_8OperatorE0ELi2EEENS1_10collective14CollectiveConvINS1_46MainloopSm90TmaGmmaWarpSpecializedImplicitGemmILS5_0ELi11ELi2EN4cute5tupleIJNSA_1CILi1EEESD_SD_EEENS1_36KernelImplicitTmaWarpSpecializedSm90ELi1EEENSB_IJNSC_ILi256EEENSC_ILi64EEENSB_IJSI_EEEEEENS_12float_e4m3_tESL_NSA_8TiledMMAINSA_8MMA_AtomIJNSA_4SM904GMMA30MMA_64x64x32_F32E4M3E4M3_SS_TNILNSP_7ScaleInE1ELSR_1EEEEEENSA_6LayoutISE_NSB_IJNSC_ILi0EEESV_SV_EEEEENSB_IJNSA_10UnderscoreESY_SY_EEEEENS7_6detail26Sm90ImplicitGemmTileTraitsINSA_20SM90_TMA_LOAD_IM2COLENSA_14ComposedLayoutINSA_7SwizzleILi2ELi4ELi3EEENSA_18smem_ptr_flag_bitsILi8EEENSU_INSB_IJNSB_IJNSC_ILi8EEENSC_ILi32EEEEEENSB_IJSI_SD_EEENSB_IJSD_NSC_ILi11EEEEEEEEENSB_IJNSB_IJSI_NSC_ILi512EEEEEENSB_IJSD_SV_EEENSB_IJSV_NSC_ILi16384EEEEEEEEEEEEEvEENS12_INSA_13SM90_TMA_LOADENS14_IS16_S18_NSU_INSB_IJNSB_IJS19_S19_EEES1C_S1E_EEENSB_IJS1H_S1I_NSB_IJSV_NSC_ILi4096EEEEEEEEEEEEEvEEEENS_8epilogue10collective6detail29Sm90TmaWarpSpecializedAdapterINS20_15DefaultEpilogueISL_NSB_IJNSB_IJlllEEESD_SV_EEES25_NS1Z_6thread17LinearCombinationISL_Li1EffLNS26_9ScaleType4KindE0ELNS_15FloatRoundStyleE2ESL_EENS_4gemm15EpilogueDefaultEEEEEvvEEEEvNT_6ParamsE,"",@"SHT_CUDA_INFO"
	.sectionflags	@""
	.align	4


	//----- nvinfo : EIATTR_CUDA_API_VERSION
	.align		4
        /*0000*/ 	.byte	0x04, 0x37
        /*0002*/ 	.short	(.L_18 - .L_17)
.L_17:
        /*0004*/ 	.word	0x00000082


	//----- nvinfo : EIATTR_KPARAM_INFO
	.align		4
.L_18:
        /*0008*/ 	.byte	0x04, 0x17
        /*000a*/ 	.short	(.L_20 - .L_19)
.L_19:
        /*000c*/ 	.word	0x00000000
        /*0010*/ 	.short	0x0000
        /*0012*/ 	.short	0x0070
        /*0014*/ 	.byte	0x00, 0xf0, 0x01, 0x0e


	//----- nvinfo : EIATTR_SPARSE_MMA_MASK
	.align		4
.L_20:
        /*0018*/ 	.byte	0x03, 0x50
        /*001a*/ 	.short	0x0000


	//----- nvinfo : EIATTR_MAXREG_COUNT
	.align		4
        /*001c*/ 	.byte	0x03, 0x1b
        /*001e*/ 	.short	0x00ff


	//----- nvinfo : EIATTR_NUM_BARRIERS
	.align		4
        /*0020*/ 	.byte	0x02, 0x4c
        /*0022*/ 	.byte	0x01
	.zero		1


	//----- nvinfo : EIATTR_MERCURY_ISA_VERSION
	.align		4
        /*0024*/ 	.byte	0x03, 0x5f
        /*0026*/ 	.short	0x0101


	//----- nvinfo : EIATTR_COOP_GROUP_MASK_REGIDS
	.align		4
        /*0028*/ 	.byte	0x04, 0x29
        /*002a*/ 	.short	(.L_22 - .L_21)


	//   ....[0]....
.L_21:
        /*002c*/ 	.word	0xffffffff


	//   ....[1]....
        /*0030*/ 	.word	0xffffffff


	//   ....[2]....
        /*0034*/ 	.word	0xffffffff


	//----- nvinfo : EIATTR_COOP_GROUP_INSTR_OFFSETS
	.align		4
.L_22:
        /*0038*/ 	.byte	0x04, 0x28
        /*003a*/ 	.short	(.L_24 - .L_23)


	//   ....[0]....
.L_23:
        /*003c*/ 	.word	0x00000060


	//   ....[1]....
        /*0040*/ 	.word	0x00000070


	//   ....[2]....
        /*0044*/ 	.word	0x00000130


	//----- nvinfo : EIATTR_MBARRIER_INSTR_OFFSETS
	.align		4
.L_24:
        /*0048*/ 	.byte	0x04, 0x39
        /*004a*/ 	.short	(.L_26 - .L_25)


	//   ....[0]....
.L_25:
        /*004c*/ 	.word	0x00000270
        /*0050*/ 	.word	0x000000ff
        /*0054*/ 	.word	0x00037000
        /*0058*/ 	.short	0x0100
        /*005a*/ 	.byte	0x08
	.zero		1


	//   ....[1]....
        /*005c*/ 	.word	0x00000280
        /*0060*/ 	.word	0x000000ff
        /*0064*/ 	.word	0x00037058
        /*0068*/ 	.short	0x0100
        /*006a*/ 	.byte	0x08
	.zero		1


	//   ....[2]....
        /*006c*/ 	.word	0x00000290
        /*0070*/ 	.word	0x000000ff
        /*0074*/ 	.word	0x00037008
        /*0078*/ 	.short	0x0100
        /*007a*/ 	.byte	0x08
	.zero		1


	//   ....[3]....
        /*007c*/ 	.word	0x000002a0
        /*0080*/ 	.word	0x000000ff
        /*0084*/ 	.word	0x00037060
        /*0088*/ 	.short	0x0100
        /*008a*/ 	.byte	0x08
	.zero		1


	//   ....[4]....
        /*008c*/ 	.word	0x000002b0
        /*0090*/ 	.word	0x000000ff
        /*0094*/ 	.word	0x00037010
        /*0098*/ 	.short	0x0100
        /*009a*/ 	.byte	0x08
	.zero		1


	//   ....[5]....
        /*009c*/ 	.word	0x000002c0
        /*00a0*/ 	.word	0x000000ff
        /*00a4*/ 	.word	0x00037068
        /*00a8*/ 	.short	0x0100
        /*00aa*/ 	.byte	0x08
	.zero		1


	//   ....[6]....
        /*00ac*/ 	.word	0x000002d0
        /*00b0*/ 	.word	0x000000ff
        /*00b4*/ 	.word	0x00037018
        /*00b8*/ 	.short	0x0100
        /*00ba*/ 	.byte	0x08
	.zero		1


	//   ....[7]....
        /*00bc*/ 	.word	0x000002e0
        /*00c0*/ 	.word	0x000000ff
        /*00c4*/ 	.word	0x00037070
        /*00c8*/ 	.short	0x0100
        /*00ca*/ 	.byte	0x08
	.zero		1


	//   ....[8]....
        /*00cc*/ 	.word	0x000002f0
        /*00d0*/ 	.word	0x000000ff
        /*00d4*/ 	.word	0x00037020
        /*00d8*/ 	.short	0x0100
        /*00da*/ 	.byte	0x08
	.zero		1


	//   ....[9]....
        /*00dc*/ 	.word	0x00000300
        /*00e0*/ 	.word	0x000000ff
        /*00e4*/ 	.word	0x00037078
        /*00e8*/ 	.short	0x0100
        /*00ea*/ 	.byte	0x08
	.zero		1


	//   ....[10]....
        /*00ec*/ 	.word	0x00000310
        /*00f0*/ 	.word	0x000000ff
        /*00f4*/ 	.word	0x00037028
        /*00f8*/ 	.short	0x0100
        /*00fa*/ 	.byte	0x08
	.zero		1


	//   ....[11]....
        /*00fc*/ 	.word	0x00000320
        /*0100*/ 	.word	0x000000ff
        /*0104*/ 	.word	0x00037080
        /*0108*/ 	.short	0x0100
        /*010a*/ 	.byte	0x08
	.zero		1


	//   ....[12]....
        /*010c*/ 	.word	0x00000330
        /*0110*/ 	.word	0x000000ff
        /*0114*/ 	.word	0x00037030
        /*0118*/ 	.short	0x0100
        /*011a*/ 	.byte	0x08
	.zero		1


	//   ....[13]....
        /*011c*/ 	.word	0x00000340
        /*0120*/ 	.word	0x000000ff
        /*0124*/ 	.word	0x00037088
        /*0128*/ 	.short	0x0100
        /*012a*/ 	.byte	0x08
	.zero		1


	//   ....[14]....
        /*012c*/ 	.word	0x00000350
        /*0130*/ 	.word	0x000000ff
        /*0134*/ 	.word	0x00037038
        /*0138*/ 	.short	0x0100
        /*013a*/ 	.byte	0x08
	.zero		1


	//   ....[15]....
        /*013c*/ 	.word	0x00000360
        /*0140*/ 	.word	0x000000ff
        /*0144*/ 	.word	0x00037090
        /*0148*/ 	.short	0x0100
        /*014a*/ 	.byte	0x08
	.zero		1


	//   ....[16]....
        /*014c*/ 	.word	0x00000370
        /*0150*/ 	.word	0x000000ff
        /*0154*/ 	.word	0x00037040
        /*0158*/ 	.short	0x0100
        /*015a*/ 	.byte	0x08
	.zero		1


	//   ....[17]....
        /*015c*/ 	.word	0x00000380
        /*0160*/ 	.word	0x000000ff
        /*0164*/ 	.word	0x00037098
        /*0168*/ 	.short	0x0100
        /*016a*/ 	.byte	0x08
	.zero		1


	//   ....[18]....
        /*016c*/ 	.word	0x00000390
        /*0170*/ 	.word	0x000000ff
        /*0174*/ 	.word	0x00037048
        /*0178*/ 	.short	0x0100
        /*017a*/ 	.byte	0x08
	.zero		1


	//   ....[19]....
        /*017c*/ 	.word	0x000003a0
        /*0180*/ 	.word	0x000000ff
        /*0184*/ 	.word	0x000370a0
        /*0188*/ 	.short	0x0100
        /*018a*/ 	.byte	0x08
	.zero		1


	//   ....[20]....
        /*018c*/ 	.word	0x000003b0
        /*0190*/ 	.word	0x000000ff
        /*0194*/ 	.word	0x00037050
        /*0198*/ 	.short	0x0100
        /*019a*/ 	.byte	0x08
	.zero		1


	//   ....[21]....
        /*019c*/ 	.word	0x000003c0
        /*01a0*/ 	.word	0x000000ff
        /*01a4*/ 	.word	0x000370a8
        /*01a8*/ 	.short	0x0100
        /*01aa*/ 	.byte	0x08
	.zero		1


	//   ....[22]....
        /*01ac*/ 	.word	0x00000c70
        /*01b0*/ 	.word	0x00000006
        /*01b4*/ 	.word	0x00037000
        /*01b8*/ 	.short	0x010a
        /*01ba*/ 	.byte	0x3f
	.zero		1


	//   ....[23]....
        /*01bc*/ 	.word	0x000010f0
        /*01c0*/ 	.word	0x00000006
        /*01c4*/ 	.word	0x00037000
        /*01c8*/ 	.short	0x010a
        /*01ca*/ 	.byte	0x3f
	.zero		1


	//   ....[24]....
        /*01cc*/ 	.word	0x000013f0
        /*01d0*/ 	.word	0x000000ff
        /*01d4*/ 	.word	0x00000000
        /*01d8*/ 	.short	0x0101
        /*01da*/ 	.byte	0x07
	.zero		1


	//   ....[25]....
        /*01dc*/ 	.word	0x000015e0
        /*01e0*/ 	.word	0x00000003
        /*01e4*/ 	.word	0x00000000
        /*01e8*/ 	.short	0x0101
        /*01ea*/ 	.byte	0x3f
	.zero		1


	//   ....[26]....
        /*01ec*/ 	.word	0x0000ed50
        /*01f0*/ 	.word	0x00000012
        /*01f4*/ 	.word	0x00037058
        /*01f8*/ 	.short	0x010a
        /*01fa*/ 	.byte	0x3f
	.zero		1


	//   ....[27]....
        /*01fc*/ 	.word	0x0000f400
        /*0200*/ 	.word	0x00000002
        /*0204*/ 	.word	0x00000000
        /*0208*/ 	.short	0x010a
        /*020a*/ 	.byte	0x3f
	.zero		1


	//   ....[28]....
        /*020c*/ 	.word	0x0000f4b0
        /*0210*/ 	.word	0x00000000
        /*0214*/ 	.word	0x00000000
        /*0218*/ 	.short	0x010a
        /*021a*/ 	.byte	0x3f
	.zero		1


	//   ....[29]....
        /*021c*/ 	.word	0x0000f560
        /*0220*/ 	.word	0x00000000
        /*0224*/ 	.word	0x00000000
        /*0228*/ 	.short	0x010a
        /*022a*/ 	.byte	0x3f
	.zero		1


	//   ....[30]....
        /*022c*/ 	.word	0x0000f610
        /*0230*/ 	.word	0x00000000
        /*0234*/ 	.word	0x00000000
        /*0238*/ 	.short	0x010a
        /*023a*/ 	.byte	0x3f
	.zero		1


	//   ....[31]....
        /*023c*/ 	.word	0x0000f6c0
        /*0240*/ 	.word	0x00000000
        /*0244*/ 	.word	0x00000000
        /*0248*/ 	.short	0x010a
        /*024a*/ 	.byte	0x3f
	.zero		1


	//   ....[32]....
        /*024c*/ 	.word	0x0000f770
        /*0250*/ 	.word	0x00000000
        /*0254*/ 	.word	0x00000000
        /*0258*/ 	.short	0x010a
        /*025a*/ 	.byte	0x3f
	.zero		1


	//   ....[33]....
        /*025c*/ 	.word	0x0000f820
        /*0260*/ 	.word	0x00000000
        /*0264*/ 	.word	0x00000000
        /*0268*/ 	.short	0x010a
        /*026a*/ 	.byte	0x3f
	.zero		1


	//   ....[34]....
        /*026c*/ 	.word	0x0000f8d0
        /*0270*/ 	.word	0x00000000
        /*0274*/ 	.word	0x00000000
        /*0278*/ 	.short	0x010a
        /*027a*/ 	.byte	0x3f
	.zero		1


	//   ....[35]....
        /*027c*/ 	.word	0x0000f980
        /*0280*/ 	.word	0x00000000
        /*0284*/ 	.word	0x00000000
        /*0288*/ 	.short	0x010a
        /*028a*/ 	.byte	0x3f
	.zero		1


	//   ....[36]....
        /*028c*/ 	.word	0x0000fa30
        /*0290*/ 	.word	0x00000000
        /*0294*/ 	.word	0x00000000
        /*0298*/ 	.short	0x010a
        /*029a*/ 	.byte	0x3f
	.zero		1


	//   ....[37]....
        /*029c*/ 	.word	0x0000fae0
        /*02a0*/ 	.word	0x00000004
        /*02a4*/ 	.word	0x00000000
        /*02a8*/ 	.short	0x010a
        /*02aa*/ 	.byte	0x3f
	.zero		1


	//----- nvinfo : EIATTR_NUM_MBARRIERS
	.align		4
.L_26:
        /*02ac*/ 	.byte	0x03, 0x38
        /*02ae*/ 	.short	0x0016


	//----- nvinfo : EIATTR_EXIT_INSTR_OFFSETS
	.align		4
        /*02b0*/ 	.byte	0x04, 0x1c
        /*02b2*/ 	.short	(.L_28 - .L_27)


	//   ....[0]....
.L_27:
        /*02b4*/ 	.word	0x000007a0


	//   ....[1]....
        /*02b8*/ 	.word	0x00001720


	//   ....[2]....
        /*02bc*/ 	.word	0x000093d0


	//   ....[3]....
        /*02c0*/ 	.word	0x000094a0


	//   ....[4]....
        /*02c4*/ 	.word	0x0000ea70


	//   ....[5]....
        /*02c8*/ 	.word	0x0000eb20


	//   ....[6]....
        /*02cc*/ 	.word	0x0000eb40


	//   ....[7]....
        /*02d0*/ 	.word	0x0000f2f0


	//   ....[8]....
        /*02d4*/ 	.word	0x0000fb10


	//----- nvinfo : EIATTR_MAX_THREADS
	.align		4
.L_28:
        /*02d8*/ 	.byte	0x04, 0x05
        /*02da*/ 	.short	(.L_30 - .L_29)
.L_29:
        /*02dc*/ 	.word	0x00000100
        /*02e0*/ 	.word	0x00000001
        /*02e4*/ 	.word	0x00000001


	//----- nvinfo : EIATTR_CRS_STACK_SIZE
	.align		4
.L_30:
        /*02e8*/ 	.byte	0x04, 0x1e
        /*02ea*/ 	.short	(.L_32 - .L_31)
.L_31:
        /*02ec*/ 	.word	0x00000000


	//----- nvinfo : EIATTR_CBANK_PARAM_SIZE
	.align		4
.L_32:
        /*02f0*/ 	.byte	0x03, 0x19
        /*02f2*/ 	.short	0x03f0


	//----- nvinfo : EIATTR_PARAM_CBANK
	.align		4
        /*02f4*/ 	.byte	0x04, 0x0a
        /*02f6*/ 	.short	(.L_34 - .L_33)
	.align		4
.L_33:
        /*02f8*/ 	.word	index@(.nv.constant0._ZN7cutlass13device_kernelINS_4conv6kernel13ConvUniversalINS1_16ConvProblemShapeILNS1_8OperatorE0ELi2EEENS1_10collective14CollectiveConvINS1_46MainloopSm90TmaGmmaWarpSpecializedImplicitGemmILS5_0ELi11ELi2EN4cute5tupleIJNSA_1CILi1EEESD_SD_EEENS1_36KernelImplicitTmaWarpSpecializedSm90ELi1EEENSB_IJNSC_ILi256EEENSC_ILi64EEENSB_IJSI_EEEEEENS_12float_e4m3_tESL_NSA_8TiledMMAINSA_8MMA_AtomIJNSA_4SM904GMMA30MMA_64x64x32_F32E4M3E4M3_SS_TNILNSP_7ScaleInE1ELSR_1EEEEEENSA_6LayoutISE_NSB_IJNSC_ILi0EEESV_SV_EEEEENSB_IJNSA_10UnderscoreESY_SY_EEEEENS7_6detail26Sm90ImplicitGemmTileTraitsINSA_20SM90_TMA_LOAD_IM2COLENSA_14ComposedLayoutINSA_7SwizzleILi2ELi4ELi3EEENSA_18smem_ptr_flag_bitsILi8EEENSU_INSB_IJNSB_IJNSC_ILi8EEENSC_ILi32EEEEEENSB_IJSI_SD_EEENSB_IJSD_NSC_ILi11EEEEEEEEENSB_IJNSB_IJSI_NSC_ILi512EEEEEENSB_IJSD_SV_EEENSB_IJSV_NSC_ILi16384EEEEEEEEEEEEEvEENS12_INSA_13SM90_TMA_LOADENS14_IS16_S18_NSU_INSB_IJNSB_IJS19_S19_EEES1C_S1E_EEENSB_IJS1H_S1I_NSB_IJSV_NSC_ILi4096EEEEEEEEEEEEEvEEEENS_8epilogue10collective6detail29Sm90TmaWarpSpecializedAdapterINS20_15DefaultEpilogueISL_NSB_IJNSB_IJlllEEESD_SV_EEES25_NS1Z_6thread17LinearCombinationISL_Li1EffLNS26_9ScaleType4KindE0ELNS_15FloatRoundStyleE2ESL_EENS_4gemm15EpilogueDefaultEEEEEvvEEEEvNT_6ParamsE)
        /*02fc*/ 	.short	0x0210
        /*02fe*/ 	.short	0x03f0


	//----- nvinfo : EIATTR_SW_WAR
	.align		4
.L_34:
        /*0300*/ 	.byte	0x04, 0x36
        /*0302*/ 	.short	(.L_36 - .L_35)
.L_35:
        /*0304*/ 	.word	0x00000008
.L_36:


//--------------------- .nv.callgraph             --------------------------
	.section	.nv.callgraph,"",@"SHT_CUDA_CALLGRAPH"
	.align	4
	.sectionentsize	8
	.align		4
        /*0000*/ 	.word	0x00000000
	.align		4
        /*0004*/ 	.word	0xffffffff
	.align		4
        /*0008*/ 	.word	0x00000000
	.align		4
        /*000c*/ 	.word	0xfffffffe
	.align		4
        /*0010*/ 	.word	0x00000000
	.align		4
        /*0014*/ 	.word	0xfffffffd
	.align		4
        /*0018*/ 	.word	0x00000000
	.align		4
        /*001c*/ 	.word	0xfffffffc


//--------------------- .nv.constant4             --------------------------
	.section	.nv.constant4,"a",@progbits
	.align	8
	.align		8
.nv.constant4:
        /*0000*/ 	.dword	_ZN39_INTERNAL_de4ee628_4_k_cu_6ff48174_30054cuda3std3__45__cpo5beginE
	.align		8
        /*0008*/ 	.dword	_ZN39_INTERNAL_de4ee628_4_k_cu_6ff48174_30054cuda3std3__45__cpo3endE
	.align		8
        /*0010*/ 	.dword	_ZN39_INTERNAL_de4ee628_4_k_cu_6ff48174_30054cuda3std3__45__cpo6cbeginE
	.align		8
        /*0018*/ 	.dword	_ZN39_INTERNAL_de4ee628_4_k_cu_6ff48174_30054cuda3std3__45__cpo4cendE
	.align		8
        /*0020*/ 	.dword	_ZN39_INTERNAL_de4ee628_4_k_cu_6ff48174_30054cuda3std3__441_GLOBAL__N__de4ee628_4_k_cu_6ff48174_30056ignoreE
	.align		8
        /*0028*/ 	.dword	_ZN39_INTERNAL_de4ee628_4_k_cu_6ff48174_30054cuda3std3__419piecewise_constructE
	.align		8
        /*0030*/ 	.dword	_ZN39_INTERNAL_de4ee628_4_k_cu_6ff48174_30054cuda3std3__48in_placeE
	.align		8
        /*0038*/ 	.dword	_ZN39_INTERNAL_de4ee628_4_k_cu_6ff48174_30054cuda3std6ranges3__45__cpo4swapE
	.align		8
        /*0040*/ 	.dword	_ZN39_INTERNAL_de4ee628_4_k_cu_6ff48174_30054cuda3std6ranges3__45__cpo9iter_moveE
	.align		8
        /*0048*/ 	.dword	_ZN39_INTERNAL_de4ee628_4_k_cu_6ff48174_30054cute7productE
	.align		8
        /*0050*/ 	.dword	_ZN39_INTERNAL_de4ee628_4_k_cu_6ff48174_30054cute1_E


//--------------------- .text._ZN7cutlass13device_kernelINS_4conv6kernel13ConvUniversalINS1_16ConvProblemShapeILNS1_8OperatorE0ELi2EEENS1_10collective14CollectiveConvINS1_46MainloopSm90TmaGmmaWarpSpecializedImplicitGemmILS5_0ELi11ELi2EN4cute5tupleIJNSA_1CILi1EEESD_SD_EEENS1_36KernelImplicitTmaWarpSpecializedSm90ELi1EEENSB_IJNSC_ILi256EEENSC_ILi64EEENSB_IJSI_EEEEEENS_12float_e4m3_tESL_NSA_8TiledMMAINSA_8MMA_AtomIJNSA_4SM904GMMA30MMA_64x64x32_F32E4M3E4M3_SS_TNILNSP_7ScaleInE1ELSR_1EEEEEENSA_6LayoutISE_NSB_IJNSC_ILi0EEESV_SV_EEEEENSB_IJNSA_10UnderscoreESY_SY_EEEEENS7_6detail26Sm90ImplicitGemmTileTraitsINSA_20SM90_TMA_LOAD_IM2COLENSA_14ComposedLayoutINSA_7SwizzleILi2ELi4ELi3EEENSA_18smem_ptr_flag_bitsILi8EEENSU_INSB_IJNSB_IJNSC_ILi8EEENSC_ILi32EEEEEENSB_IJSI_SD_EEENSB_IJSD_NSC_ILi11EEEEEEEEENSB_IJNSB_IJSI_NSC_ILi512EEEEEENSB_IJSD_SV_EEENSB_IJSV_NSC_ILi16384EEEEEEEEEEEEEvEENS12_INSA_13SM90_TMA_LOADENS14_IS16_S18_NSU_INSB_IJNSB_IJS19_S19_EEES1C_S1E_EEENSB_IJS1H_S1I_NSB_IJSV_NSC_ILi4096EEEEEEEEEEEEEvEEEENS_8epilogue10collective6detail29Sm90TmaWarpSpecializedAdapterINS20_15DefaultEpilogueISL_NSB_IJNSB_IJlllEEESD_SV_EEES25_NS1Z_6thread17LinearCombinationISL_Li1EffLNS26_9ScaleType4KindE0ELNS_15FloatRoundStyleE2ESL_EENS_4gemm15EpilogueDefaultEEEEEvvEEEEvNT_6ParamsE --------------------------
	.section	.text._ZN7cutlass13device_kernelINS_4conv6kernel13ConvUniversalINS1_16ConvProblemShapeILNS1_8OperatorE0ELi2EEENS1_10collective14CollectiveConvINS1_46MainloopSm90TmaGmmaWarpSpecializedImplicitGemmILS5_0ELi11ELi2EN4cute5tupleIJNSA_1CILi1EEESD_SD_EEENS1_36KernelImplicitTmaWarpSpecializedSm90ELi1EEENSB_IJNSC_ILi256EEENSC_ILi64EEENSB_IJSI_EEEEEENS_12float_e4m3_tESL_NSA_8TiledMMAINSA_8MMA_AtomIJNSA_4SM904GMMA30MMA_64x64x32_F32E4M3E4M3_SS_TNILNSP_7ScaleInE1ELSR_1EEEEEENSA_6LayoutISE_NSB_IJNSC_ILi0EEESV_SV_EEEEENSB_IJNSA_10UnderscoreESY_SY_EEEEENS7_6detail26Sm90ImplicitGemmTileTraitsINSA_20SM90_TMA_LOAD_IM2COLENSA_14ComposedLayoutINSA_7SwizzleILi2ELi4ELi3EEENSA_18smem_ptr_flag_bitsILi8EEENSU_INSB_IJNSB_IJNSC_ILi8EEENSC_ILi32EEEEEENSB_IJSI_SD_EEENSB_IJSD_NSC_ILi11EEEEEEEEENSB_IJNSB_IJSI_NSC_ILi512EEEEEENSB_IJSD_SV_EEENSB_IJSV_NSC_ILi16384EEEEEEEEEEEEEvEENS12_INSA_13SM90_TMA_LOADENS14_IS16_S18_NSU_INSB_IJNSB_IJS19_S19_EEES1C_S1E_EEENSB_IJS1H_S1I_NSB_IJSV_NSC_ILi4096EEEEEEEEEEEEEvEEEENS_8epilogue10collective6detail29Sm90TmaWarpSpecializedAdapterINS20_15DefaultEpilogueISL_NSB_IJNSB_IJlllEEESD_SV_EEES25_NS1Z_6thread17LinearCombinationISL_Li1EffLNS26_9ScaleType4KindE0ELNS_15FloatRoundStyleE2ESL_EENS_4gemm15EpilogueDefaultEEEEEvvEEEEvNT_6ParamsE,"ax",@progbits
	.align	128
.text._ZN7cutlass13device_kernelINS_4conv6kernel13ConvUniversalINS1_16ConvProblemShapeILNS1_8OperatorE0ELi2EEENS1_10collective14CollectiveConvINS1_46MainloopSm90TmaGmmaWarpSpecializedImplicitGemmILS5_0ELi11ELi2EN4cute5tupleIJNSA_1CILi1EEESD_SD_EEENS1_36KernelImplicitTmaWarpSpecializedSm90ELi1EEENSB_IJNSC_ILi256EEENSC_ILi64EEENSB_IJSI_EEEEEENS_12float_e4m3_tESL_NSA_8TiledMMAINSA_8MMA_AtomIJNSA_4SM904GMMA30MMA_64x64x32_F32E4M3E4M3_SS_TNILNSP_7ScaleInE1ELSR_1EEEEEENSA_6LayoutISE_NSB_IJNSC_ILi0EEESV_SV_EEEEENSB_IJNSA_10UnderscoreESY_SY_EEEEENS7_6detail26Sm90ImplicitGemmTileTraitsINSA_20SM90_TMA_LOAD_IM2COLENSA_14ComposedLayoutINSA_7SwizzleILi2ELi4ELi3EEENSA_18smem_ptr_flag_bitsILi8EEENSU_INSB_IJNSB_IJNSC_ILi8EEENSC_ILi32EEEEEENSB_IJSI_SD_EEENSB_IJSD_NSC_ILi11EEEEEEEEENSB_IJNSB_IJSI_NSC_ILi512EEEEEENSB_IJSD_SV_EEENSB_IJSV_NSC_ILi16384EEEEEEEEEEEEEvEENS12_INSA_13SM90_TMA_LOADENS14_IS16_S18_NSU_INSB_IJNSB_IJS19_S19_EEES1C_S1E_EEENSB_IJS1H_S1I_NSB_IJSV_NSC_ILi4096EEEEEEEEEEEEEvEEEENS_8epilogue10collective6detail29Sm90TmaWarpSpecializedAdapterINS20_15DefaultEpilogueISL_NSB_IJNSB_IJlllEEESD_SV_EEES25_NS1Z_6thread17LinearCombinationISL_Li1EffLNS26_9ScaleType4KindE0ELNS_15FloatRoundStyleE2ESL_EENS_4gemm15EpilogueDefaultEEEEEvvEEEEvNT_6ParamsE:
        .type           _ZN7cutlass13device_kernelINS_4conv6kernel13ConvUniversalINS1_16ConvProblemShapeILNS1_8OperatorE0ELi2EEENS1_10collective14CollectiveConvINS1_46MainloopSm90TmaGmmaWarpSpecializedImplicitGemmILS5_0ELi11ELi2EN4cute5tupleIJNSA_1CILi1EEESD_SD_EEENS1_36KernelImplicitTmaWarpSpecializedSm90ELi1EEENSB_IJNSC_ILi256EEENSC_ILi64EEENSB_IJSI_EEEEEENS_12float_e4m3_tESL_NSA_8TiledMMAINSA_8MMA_AtomIJNSA_4SM904GMMA30MMA_64x64x32_F32E4M3E4M3_SS_TNILNSP_7ScaleInE1ELSR_1EEEEEENSA_6LayoutISE_NSB_IJNSC_ILi0EEESV_SV_EEEEENSB_IJNSA_10UnderscoreESY_SY_EEEEENS7_6detail26Sm90ImplicitGemmTileTraitsINSA_20SM90_TMA_LOAD_IM2COLENSA_14ComposedLayoutINSA_7SwizzleILi2ELi4ELi3EEENSA_18smem_ptr_flag_bitsILi8EEENSU_INSB_IJNSB_IJNSC_ILi8EEENSC_ILi32EEEEEENSB_IJSI_SD_EEENSB_IJSD_NSC_ILi11EEEEEEEEENSB_IJNSB_IJSI_NSC_ILi512EEEEEENSB_IJSD_SV_EEENSB_IJSV_NSC_ILi16384EEEEEEEEEEEEEvEENS12_INSA_13SM90_TMA_LOADENS14_IS16_S18_NSU_INSB_IJNSB_IJS19_S19_EEES1C_S1E_EEENSB_IJS1H_S1I_NSB_IJSV_NSC_ILi4096EEEEEEEEEEEEEvEEEENS_8epilogue10collective6detail29Sm90TmaWarpSpecializedAdapterINS20_15DefaultEpilogueISL_NSB_IJNSB_IJlllEEESD_SV_EEES25_NS1Z_6thread17LinearCombinationISL_Li1EffLNS26_9ScaleType4KindE0ELNS_15FloatRoundStyleE2ESL_EENS_4gemm15EpilogueDefaultEEEEEvvEEEEvNT_6ParamsE,@function
        .size           _ZN7cutlass13device_kernelINS_4conv6kernel13ConvUniversalINS1_16ConvProblemShapeILNS1_8OperatorE0ELi2EEENS1_10collective14CollectiveConvINS1_46MainloopSm90TmaGmmaWarpSpecializedImplicitGemmILS5_0ELi11ELi2EN4cute5tupleIJNSA_1CILi1EEESD_SD_EEENS1_36KernelImplicitTmaWarpSpecializedSm90ELi1EEENSB_IJNSC_ILi256EEENSC_ILi64EEENSB_IJSI_EEEEEENS_12float_e4m3_tESL_NSA_8TiledMMAINSA_8MMA_AtomIJNSA_4SM904GMMA30MMA_64x64x32_F32E4M3E4M3_SS_TNILNSP_7ScaleInE1ELSR_1EEEEEENSA_6LayoutISE_NSB_IJNSC_ILi0EEESV_SV_EEEEENSB_IJNSA_10UnderscoreESY_SY_EEEEENS7_6detail26Sm90ImplicitGemmTileTraitsINSA_20SM90_TMA_LOAD_IM2COLENSA_14ComposedLayoutINSA_7SwizzleILi2ELi4ELi3EEENSA_18smem_ptr_flag_bitsILi8EEENSU_INSB_IJNSB_IJNSC_ILi8EEENSC_ILi32EEEEEENSB_IJSI_SD_EEENSB_IJSD_NSC_ILi11EEEEEEEEENSB_IJNSB_IJSI_NSC_ILi512EEEEEENSB_IJSD_SV_EEENSB_IJSV_NSC_ILi16384EEEEEEEEEEEEEvEENS12_INSA_13SM90_TMA_LOADENS14_IS16_S18_NSU_INSB_IJNSB_IJS19_S19_EEES1C_S1E_EEENSB_IJS1H_S1I_NSB_IJSV_NSC_ILi4096EEEEEEEEEEEEEvEEEENS_8epilogue10collective6detail29Sm90TmaWarpSpecializedAdapterINS20_15DefaultEpilogueISL_NSB_IJNSB_IJlllEEESD_SV_EEES25_NS1Z_6thread17LinearCombinationISL_Li1EffLNS26_9ScaleType4KindE0ELNS_15FloatRoundStyleE2ESL_EENS_4gemm15EpilogueDefaultEEEEEvvEEEEvNT_6ParamsE,(.L_x_105 - _ZN7cutlass13device_kernelINS_4conv6kernel13ConvUniversalINS1_16ConvProblemShapeILNS1_8OperatorE0ELi2EEENS1_10collective14CollectiveConvINS1_46MainloopSm90TmaGmmaWarpSpecializedImplicitGemmILS5_0ELi11ELi2EN4cute5tupleIJNSA_1CILi1EEESD_SD_EEENS1_36KernelImplicitTmaWarpSpecializedSm90ELi1EEENSB_IJNSC_ILi256EEENSC_ILi64EEENSB_IJSI_EEEEEENS_12float_e4m3_tESL_NSA_8TiledMMAINSA_8MMA_AtomIJNSA_4SM904GMMA30MMA_64x64x32_F32E4M3E4M3_SS_TNILNSP_7ScaleInE1ELSR_1EEEEEENSA_6LayoutISE_NSB_IJNSC_ILi0EEESV_SV_EEEEENSB_IJNSA_10UnderscoreESY_SY_EEEEENS7_6detail26Sm90ImplicitGemmTileTraitsINSA_20SM90_TMA_LOAD_IM2COLENSA_14ComposedLayoutINSA_7SwizzleILi2ELi4ELi3EEENSA_18smem_ptr_flag_bitsILi8EEENSU_INSB_IJNSB_IJNSC_ILi8EEENSC_ILi32EEEEEENSB_IJSI_SD_EEENSB_IJSD_NSC_ILi11EEEEEEEEENSB_IJNSB_IJSI_NSC_ILi512EEEEEENSB_IJSD_SV_EEENSB_IJSV_NSC_ILi16384EEEEEEEEEEEEEvEENS12_INSA_13SM90_TMA_LOADENS14_IS16_S18_NSU_INSB_IJNSB_IJS19_S19_EEES1C_S1E_EEENSB_IJS1H_S1I_NSB_IJSV_NSC_ILi4096EEEEEEEEEEEEEvEEEENS_8epilogue10collective6detail29Sm90TmaWarpSpecializedAdapterINS20_15DefaultEpilogueISL_NSB_IJNSB_IJlllEEESD_SV_EEES25_NS1Z_6thread17LinearCombinationISL_Li1EffLNS26_9ScaleType4KindE0ELNS_15FloatRoundStyleE2ESL_EENS_4gemm15EpilogueDefaultEEEEEvvEEEEvNT_6ParamsE)
        .other          _ZN7cutlass13device_kernelINS_4conv6kernel13ConvUniversalINS1_16ConvProblemShapeILNS1_8OperatorE0ELi2EEENS1_10collective14CollectiveConvINS1_46MainloopSm90TmaGmmaWarpSpecializedImplicitGemmILS5_0ELi11ELi2EN4cute5tupleIJNSA_1CILi1EEESD_SD_EEENS1_36KernelImplicitTmaWarpSpecializedSm90ELi1EEENSB_IJNSC_ILi256EEENSC_ILi64EEENSB_IJSI_EEEEEENS_12float_e4m3_tESL_NSA_8TiledMMAINSA_8MMA_AtomIJNSA_4SM904GMMA30MMA_64x64x32_F32E4M3E4M3_SS_TNILNSP_7ScaleInE1ELSR_1EEEEEENSA_6LayoutISE_NSB_IJNSC_ILi0EEESV_SV_EEEEENSB_IJNSA_10UnderscoreESY_SY_EEEEENS7_6detail26Sm90ImplicitGemmTileTraitsINSA_20SM90_TMA_LOAD_IM2COLENSA_14ComposedLayoutINSA_7SwizzleILi2ELi4ELi3EEENSA_18smem_ptr_flag_bitsILi8EEENSU_INSB_IJNSB_IJNSC_ILi8EEENSC_ILi32EEEEEENSB_IJSI_SD_EEENSB_IJSD_NSC_ILi11EEEEEEEEENSB_IJNSB_IJSI_NSC_ILi512EEEEEENSB_IJSD_SV_EEENSB_IJSV_NSC_ILi16384EEEEEEEEEEEEEvEENS12_INSA_13SM90_TMA_LOADENS14_IS16_S18_NSU_INSB_IJNSB_IJS19_S19_EEES1C_S1E_EEENSB_IJS1H_S1I_NSB_IJSV_NSC_ILi4096EEEEEEEEEEEEEvEEEENS_8epilogue10collective6detail29Sm90TmaWarpSpecializedAdapterINS20_15DefaultEpilogueISL_NSB_IJNSB_IJlllEEESD_SV_EEES25_NS1Z_6thread17LinearCombinationISL_Li1EffLNS26_9ScaleType4KindE0ELNS_15FloatRoundStyleE2ESL_EENS_4gemm15EpilogueDefaultEEEEEvvEEEEvNT_6ParamsE,@"STO_CUDA_ENTRY STV_DEFAULT"
_ZN7cutlass13device_kernelINS_4conv6kernel13ConvUniversalINS1_16ConvProblemShapeILNS1_8OperatorE0ELi2EEENS1_10collective14CollectiveConvINS1_46MainloopSm90TmaGmmaWarpSpecializedImplicitGemmILS5_0ELi11ELi2EN4cute5tupleIJNSA_1CILi1EEESD_SD_EEENS1_36KernelImplicitTmaWarpSpecializedSm90ELi1EEENSB_IJNSC_ILi256EEENSC_ILi64EEENSB_IJSI_EEEEEENS_12float_e4m3_tESL_NSA_8TiledMMAINSA_8MMA_AtomIJNSA_4SM904GMMA30MMA_64x64x32_F32E4M3E4M3_SS_TNILNSP_7ScaleInE1ELSR_1EEEEEENSA_6LayoutISE_NSB_IJNSC_ILi0EEESV_SV_EEEEENSB_IJNSA_10UnderscoreESY_SY_EEEEENS7_6detail26Sm90ImplicitGemmTileTraitsINSA_20SM90_TMA_LOAD_IM2COLENSA_14ComposedLayoutINSA_7SwizzleILi2ELi4ELi3EEENSA_18smem_ptr_flag_bitsILi8EEENSU_INSB_IJNSB_IJNSC_ILi8EEENSC_ILi32EEEEEENSB_IJSI_SD_EEENSB_IJSD_NSC_ILi11EEEEEEEEENSB_IJNSB_IJSI_NSC_ILi512EEEEEENSB_IJSD_SV_EEENSB_IJSV_NSC_ILi16384EEEEEEEEEEEEEvEENS12_INSA_13SM90_TMA_LOADENS14_IS16_S18_NSU_INSB_IJNSB_IJS19_S19_EEES1C_S1E_EEENSB_IJS1H_S1I_NSB_IJSV_NSC_ILi4096EEEEEEEEEEEEEvEEEENS_8epilogue10collective6detail29Sm90TmaWarpSpecializedAdapterINS20_15DefaultEpilogueISL_NSB_IJNSB_IJlllEEESD_SV_EEES25_NS1Z_6thread17LinearCombinationISL_Li1EffLNS26_9ScaleType4KindE0ELNS_15FloatRoundStyleE2ESL_EENS_4gemm15EpilogueDefaultEEEEEvvEEEEvNT_6ParamsE:
[----:B------:R-:W-:Y:S01]  /*0000*/  LDC R1, c[0x0][0x28] ;  /* 0x00000a00ff017b82 */ /* 0x000fe20000000800 */
[----:B------:R-:W0:Y:S01]  /*0010*/  S2R R9, SR_TID.X ;  /* 0x0000000000097919 */ /* 0x000e220000002100 */
[----:B------:R-:W-:Y:S01]  /*0020*/  ELECT P0, URZ, PT ;  /* 0x00000000003f782f */ /* 0x000fe20003800000 */
[----:B------:R-:W-:Y:S01]  /*0030*/  BSSY B0, `(.L_x_0) ;  /* 0x000000f000007945 */ /* 0x000fe20003800000 */
[--C-:B0-----:R-:W-:Y:S02]  /*0040*/  SHF.R.U32.HI R0, RZ, 0x5, R9.reuse ;  /* 0x00000005ff007819 */ /* 0x101fe40000011609 */
[----:B------:R-:W-:-:S03]  /*0050*/  SHF.R.U32.HI R3, RZ, 0x7, R9 ;  /* 0x00000007ff037819 */ /* 0x000fc60000011609 */
[----:B------:R-:W0:Y:S04]  /*0060*/  SHFL.IDX PT, R2, R0, RZ, 0x1f ;  /* 0x00001fff00027589 */ /* 0x000e2800000e0000 */
[----:B------:R1:W2:Y:S01]  /*0070*/  SHFL.IDX PT, R7, R3, RZ, 0x1f ;  /* 0x00001fff03077589 */ /* 0x0002a200000e0000 */
[----:B0-----:R-:W-:-:S13]  /*0080*/  ISETP.NE.OR P0, PT, R2, RZ, !P0 ;  /* 0x000000ff0200720c */ /* 0x001fda0004705670 */
[----:B-12---:R-:W-:Y:S05]  /*0090*/  @P0 BRA `(.L_x_1) ;  /* 0x0000000000200947 */ /* 0x006fea0003800000 */
[----:B------:R-:W-:Y:S02]  /*00a0*/  ULDC.64 UR4, c[0x0][0x198] ;  /* 0x0000660000047ab9 */ /* 0x000fe40000000a00 */
[----:B------:R-:W-:Y:S02]  /*00b0*/  UIADD3 UR6, UP0, UR4, 0xf0, URZ ;  /* 0x000000f004067890 */ /* 0x000fe4000ff1e03f */
[----:B------:R-:W-:Y:S02]  /*00c0*/  UIADD3 UR4, UP1, UR4, 0x1f0, URZ ;  /* 0x000001f004047890 */ /* 0x000fe4000ff3e03f */
[----:B------:R-:W-:Y:S02]  /*00d0*/  UIADD3.X UR7, URZ, UR5, URZ, UP0, !UPT ;  /* 0x000000053f077290 */ /* 0x000fe400087fe43f */
[----:B------:R-:W-:-:S07]  /*00e0*/  UIADD3.X UR5, URZ, UR5, URZ, UP1, !UPT ;  /* 0x000000053f057290 */ /* 0x000fce0008ffe43f */
[----:B------:R0:W-:Y:S02]  /*00f0*/  UTMACCTL.PF [UR6] ;  /* 0x00000000060079b9 */ /* 0x0001e40008040000 */
[----:B------:R0:W-:Y:S02]  /*0100*/  UTMACCTL.PF [UR4] ;  /* 0x00000000040079b9 */ /* 0x0001e40008040000 */
[----:B0-----:R-:W-:Y:S01]  /*0110*/  NOP ;  /* 0x0000000000007918 */ /* 0x001fe20000000000 */
.L_x_1:
[----:B------:R-:W-:Y:S05]  /*0120*/  BSYNC B0 ;  /* 0x0000000000007941 */ /* 0x000fea0003800000 */
.L_x_0:
[----:B------:R-:W0:Y:S01]  /*0130*/  SHFL.IDX PT, R0, R0, RZ, 0x1f ;  /* 0x00001fff00007589 */ /* 0x000e2200000e0000 */
[----:B------:R-:W-:-:S04]  /*0140*/  SHF.R.S32.HI R3, RZ, 0x1f, R2 ;  /* 0x0000001fff037819 */ /* 0x000fc80000011402 */
[----:B------:R-:W-:Y:S02]  /*0150*/  LEA.HI R3, R3, R2, RZ, 0x2 ;  /* 0x0000000203037211 */ /* 0x000fe400078f10ff */
[----:B0-----:R-:W-:-:S13]  /*0160*/  ISETP.NE.AND P0, PT, R0, RZ, PT ;  /* 0x000000ff0000720c */ /* 0x001fda0003f05270 */
[----:B------:R-:W-:Y:S05]  /*0170*/  @P0 BRA `(.L_x_2) ;  /* 0x00000000009c0947 */ /* 0x000fea0003800000 */
[----:B------:R-:W-:Y:S01]  /*0180*/  ELECT P0, URZ, PT ;  /* 0x00000000003f782f */ /* 0x000fe20003800000 */
[----:B------:R-:W-:-:S12]  /*0190*/  BSSY B0, `(.L_x_2) ;  /* 0x0000025000007945 */ /* 0x000fd80003800000 */
[----:B------:R-:W-:Y:S05]  /*01a0*/  @!P0 BRA `(.L_x_3) ;  /* 0x00000000008c8947 */ /* 0x000fea0003800000 */
[----:B------:R-:W0:Y:S01]  /*01b0*/  S2UR UR8, SR_CgaCtaId ;  /* 0x00000000000879c3 */ /* 0x000e220000008800 */
[----:B------:R-:W-:Y:S01]  /*01c0*/  UMOV UR4, 0x400 ;  /* 0x0000040000047882 */ /* 0x000fe20000000000 */
[----:B------:R-:W-:Y:S01]  /*01d0*/  UMOV UR5, 0x1 ;  /* 0x0000000100057882 */ /* 0x000fe20000000000 */
[----:B------:R-:W-:Y:S02]  /*01e0*/  UMOV UR6, 0x80 ;  /* 0x0000008000067882 */ /* 0x000fe40000000000 */
[----:B------:R-:W-:-:S04]  /*01f0*/  UIADD3 UR6, -UR6, 0x100000, URZ ;  /* 0x0010000006067890 */ /* 0x000fc8000fffe13f */
[----:B------:R-:W-:Y:S02]  /*0200*/  USHF.L.U32 UR7, UR6, 0xb, URZ ;  /* 0x0000000b06077899 */ /* 0x000fe4000800063f */
[----:B------:R-:W-:Y:S02]  /*0210*/  USHF.L.U32 UR6, UR6, 0x1, URZ ;  /* 0x0000000106067899 */ /* 0x000fe4000800063f */
[----:B0-----:R-:W-:Y:S02]  /*0220*/  ULEA UR8, UR8, UR4, 0x18 ;  /* 0x0000000408087291 */ /* 0x001fe4000f8ec03f */
[----:B------:R-:W-:-:S04]  /*0230*/  UIADD3 UR4, -UR5, 0x100000, URZ ;  /* 0x0010000005047890 */ /* 0x000fc8000fffe13f */
[----:B------:R-:W-:Y:S02]  /*0240*/  USHF.L.U32 UR5, UR4, 0xb, URZ ;  /* 0x0000000b04057899 */ /* 0x000fe4000800063f */
[----:B------:R-:W-:Y:S01]  /*0250*/  USHF.L.U32 UR4, UR4, 0x1, URZ ;  /* 0x0000000104047899 */ /* 0x000fe2000800063f */
[----:B------:R-:W0:Y:S11]  /*0260*/  FENCE.VIEW.ASYNC.S ;  /* 0x00000000000073c6 */ /* 0x000e360000000000 */
[----:B0-----:R0:W1:Y:S01]  /*0270*/  SYNCS.EXCH.64 URZ, [UR8+0x37000], UR4 ;  /* 0x03700004083f75b2 */ /* 0x0010620008000100 */
[----:B------:R0:W2:Y:S01]  /*0280*/  SYNCS.EXCH.64 URZ, [UR8+0x37058], UR6 ;  /* 0x03705806083f75b2 */ /* 0x0000a20008000100 */
[----:B------:R0:W3:Y:S01]  /*0290*/  SYNCS.EXCH.64 URZ, [UR8+0x37008], UR4 ;  /* 0x03700804083f75b2 */ /* 0x0000e20008000100 */
[----:B------:R0:W4:Y:S01]  /*02a0*/  SYNCS.EXCH.64 URZ, [UR8+0x37060], UR6 ;  /* 0x03706006083f75b2 */ /* 0x0001220008000100 */
[----:B------:R0:W0:Y:S01]  /*02b0*/  SYNCS.EXCH.64 URZ, [UR8+0x37010], UR4 ;  /* 0x03701004083f75b2 */ /* 0x0000220008000100 */
        /* <DEDUP_REMOVED lines=17> */
[----:B------:R-:W-:Y:S01]  /*03d0*/  NOP ;  /* 0x0000000000007918 */ /* 0x000fe20000000000 */
.L_x_3:
[----:B0-----:R-:W-:Y:S05]  /*03e0*/  BSYNC B0 ;  /* 0x0000000000007941 */ /* 0x001fea0003800000 */
.L_x_2:
[----:B------:R-:W-:Y:S01]  /*03f0*/  ULDC.64 UR4, c[0x0][0x598] ;  /* 0x0001660000047ab9 */ /* 0x000fe20000000a00 */
[----:B------:R-:W-:Y:S01]  /*0400*/  LOP3.LUT R3, R3, 0xfffffffc, RZ, 0xc0, !PT ;  /* 0xfffffffc03037812 */ /* 0x000fe200078ec0ff */
[----:B------:R-:W-:Y:S01]  /*0410*/  NOP ;  /* 0x0000000000007918 */ /* 0x000fe20000000000 */
[----:B------:R-:W-:Y:S01]  /*0420*/  ISETP.NE.U32.AND P0, PT, RZ, UR4, PT ;  /* 0x00000004ff007c0c */ /* 0x000fe2000bf05070 */
[----:B------:R-:W-:Y:S01]  /*0430*/  NOP ;  /* 0x0000000000007918 */ /* 0x000fe20000000000 */
[----:B-1234-:R-:W-:Y:S01]  /*0440*/  BAR.SYNC.DEFER_BLOCKING 0x0 ;  /* 0x0000000000007b1d */ /* 0x01efe20000010000 */
[----:B------:R-:W-:Y:S01]  /*0450*/  IMAD.IADD R6, R2, 0x1, -R3 ;  /* 0x0000000102067824 */ /* 0x000fe200078e0a03 */
[----:B------:R-:W-:Y:S02]  /*0460*/  ISETP.NE.AND.EX P0, PT, RZ, UR5, PT, P0 ;  /* 0x00000005ff007c0c */ /* 0x000fe4000bf05300 */
[C---:B------:R-:W-:Y:S02]  /*0470*/  ISETP.NE.AND P2, PT, R7.reuse, 0x1, PT ;  /* 0x000000010700780c */ /* 0x040fe40003f45270 */
[----:B------:R-:W-:Y:S01]  /*0480*/  LOP3.LUT P1, RZ, R7, R6, RZ, 0xfc, !PT ;  /* 0x0000000607ff7212 */ /* 0x000fe2000782fcff */
[----:B------:R-:W-:-:S03]  /*0490*/  ULDC.64 UR12, c[0x0][0x208] ;  /* 0x00008200000c7ab9 */ /* 0x000fc60000000a00 */
[----:B------:R-:W-:-:S04]  /*04a0*/  SEL R0, RZ, 0x1, P1 ;  /* 0x00000001ff007807 */ /* 0x000fc80000800000 */
[----:B------:R-:W-:Y:S01]  /*04b0*/  SEL R8, R0, 0x2, P2 ;  /* 0x0000000200087807 */ /* 0x000fe20001000000 */
[----:B------:R-:W-:Y:S06]  /*04c0*/  @!P0 BRA `(.L_x_4) ;  /* 0x00000000001c8947 */ /* 0x000fec0003800000 */
[----:B------:R-:W0:Y:S02]  /*04d0*/  LDC.64 R2, c[0x0][0x598] ;  /* 0x00016600ff027b82 */ /* 0x000e240000000a00 */
[----:B0-----:R-:W2:Y:S02]  /*04e0*/  LDG.E.64 R2, desc[UR12][R2.64] ;  /* 0x0000000c02027981 */ /* 0x001ea4000c1e1b00 */
[----:B--2---:R-:W-:-:S04]  /*04f0*/  ISETP.NE.U32.AND P0, PT, R2, RZ, PT ;  /* 0x000000ff0200720c */ /* 0x004fc80003f05070 */
[----:B------:R-:W-:-:S13]  /*0500*/  ISETP.NE.AND.EX P0, PT, R3, RZ, PT, P0 ;  /* 0x000000ff0300720c */ /* 0x000fda0003f05300 */
[----:B------:R-:W-:Y:S05]  /*0510*/  @!P0 BRA `(.L_x_4) ;  /* 0x0000000000088947 */ /* 0x000fea0003800000 */
[----:B------:R2:W5:Y:S01]  /*0520*/  LD.E R2, desc[UR12][R2.64] ;  /* 0x0000000c02027980 */ /* 0x000562000c101900 */
[----:B------:R-:W-:Y:S05]  /*0530*/  BRA `(.L_x_5) ;  /* 0x0000000000207947 */ /* 0x000fea0003800000 */
.L_x_4:
[----:B------:R-:W-:Y:S02]  /*0540*/  ULDC.64 UR4, c[0x0][0x588] ;  /* 0x0001620000047ab9 */ /* 0x000fe40000000a00 */
[----:B------:R-:W-:-:S04]  /*0550*/  ISETP.NE.U32.AND P0, PT, RZ, UR4, PT ;  /* 0x00000004ff007c0c */ /* 0x000fc8000bf05070 */
[----:B------:R-:W-:-:S13]  /*0560*/  ISETP.NE.AND.EX P0, PT, RZ, UR5, PT, P0 ;  /* 0x00000005ff007c0c */ /* 0x000fda000bf05300 */
[----:B------:R-:W-:Y:S05]  /*0570*/  @!P0 BRA `(.L_x_6) ;  /* 0x00000000000c8947 */ /* 0x000fea0003800000 */
[----:B------:R-:W0:Y:S02]  /*0580*/  LDC.64 R2, c[0x0][0x588] ;  /* 0x00016200ff027b82 */ /* 0x000e240000000a00 */
[----:B0-----:R0:W5:Y:S01]  /*0590*/  LDG.E R2, desc[UR12][R2.64] ;  /* 0x0000000c02027981 */ /* 0x001162000c1e1900 */
[----:B------:R-:W-:Y:S05]  /*05a0*/  BRA `(.L_x_5) ;  /* 0x0000000000047947 */ /* 0x000fea0003800000 */
.L_x_6:
[----:B------:R-:W1:Y:S02]  /*05b0*/  LDC R2, c[0x0][0x580] ;  /* 0x00016000ff027b82 */ /* 0x000e640000000800 */
.L_x_5:
[----:B------:R-:W-:Y:S02]  /*05c0*/  ULDC.64 UR4, c[0x0][0x5a0] ;  /* 0x0001680000047ab9 */ /* 0x000fe40000000a00 */
[----:B------:R-:W-:-:S04]  /*05d0*/  ISETP.NE.U32.AND P0, PT, RZ, UR4, PT ;  /* 0x00000004ff007c0c */ /* 0x000fc8000bf05070 */
[----:B------:R-:W-:-:S13]  /*05e0*/  ISETP.NE.AND.EX P0, PT, RZ, UR5, PT, P0 ;  /* 0x00000005ff007c0c */ /* 0x000fda000bf05300 */
[----:B------:R-:W-:Y:S05]  /*05f0*/  @!P0 BRA `(.L_x_7) ;  /* 0x00000000001c8947 */ /* 0x000fea0003800000 */
[----:B------:R-:W3:Y:S02]  /*0600*/  LDC.64 R4, c[0x0][0x5a0] ;  /* 0x00016800ff047b82 */ /* 0x000ee40000000a00 */
[----:B---3--:R-:W3:Y:S02]  /*0610*/  LDG.E.64 R4, desc[UR12][R4.64] ;  /* 0x0000000c04047981 */ /* 0x008ee4000c1e1b00 */
[----:B---3--:R-:W-:-:S04]  /*0620*/  ISETP.NE.U32.AND P0, PT, R4, RZ, PT ;  /* 0x000000ff0400720c */ /* 0x008fc80003f05070 */
[----:B------:R-:W-:-:S13]  /*0630*/  ISETP.NE.AND.EX P0, PT, R5, RZ, PT, P0 ;  /* 0x000000ff0500720c */ /* 0x000fda0003f05300 */
[----:B------:R-:W-:Y:S05]  /*0640*/  @!P0 BRA `(.L_x_7) ;  /* 0x0000000000088947 */ /* 0x000fea0003800000 */
[----:B------:R3:W5:Y:S01]  /*0650*/  LD.E R0, desc[UR12][R4.64] ;  /* 0x0000000c04007980 */ /* 0x000762000c101900 */
[----:B------:R-:W-:Y:S05]  /*0660*/  BRA `(.L_x_8) ;  /* 0x0000000000207947 */ /* 0x000fea0003800000 */
.L_x_7:
[----:B------:R-:W-:Y:S02]  /*0670*/  ULDC.64 UR4, c[0x0][0x590] ;  /* 0x0001640000047ab9 */ /* 0x000fe40000000a00 */
[----:B------:R-:W-:-:S04]  /*0680*/  ISETP.NE.U32.AND P0, PT, RZ, UR4, PT ;  /* 0x00000004ff007c0c */ /* 0x000fc8000bf05070 */
[----:B------:R-:W-:-:S13]  /*0690*/  ISETP.NE.AND.EX P0, PT, RZ, UR5, PT, P0 ;  /* 0x00000005ff007c0c */ /* 0x000fda000bf05300 */
[----:B------:R-:W-:Y:S05]  /*06a0*/  @!P0 BRA `(.L_x_9) ;  /* 0x00000000000c8947 */ /* 0x000fea0003800000 */
[----:B------:R-:W3:Y:S02]  /*06b0*/  LDC.64 R4, c[0x0][0x590] ;  /* 0x00016400ff047b82 */ /* 0x000ee40000000a00 */
[----:B---3--:R4:W5:Y:S01]  /*06c0*/  LDG.E R0, desc[UR12][R4.64] ;  /* 0x0000000c04007981 */ /* 0x008962000c1e1900 */
[----:B------:R-:W-:Y:S05]  /*06d0*/  BRA `(.L_x_8) ;  /* 0x0000000000047947 */ /* 0x000fea0003800000 */
.L_x_9:
[----:B------:R-:W3:Y:S02]  /*06e0*/  LDC R0, c[0x0][0x584] ;  /* 0x00016100ff007b82 */ /* 0x000ee40000000800 */
.L_x_8:
[----:B0-2---:R-:W0:Y:S01]  /*06f0*/  LDC R3, c[0x0][0x3c4] ;  /* 0x0000f100ff037b82 */ /* 0x005e220000000800 */
[----:B------:R-:W-:-:S07]  /*0700*/  ISETP.NE.AND P0, PT, R7, RZ, PT ;  /* 0x000000ff0700720c */ /* 0x000fce0003f05270 */
[----:B------:R-:W2:Y:S01]  /*0710*/  LDC.64 R10, c[0x0][0x3c8] ;  /* 0x0000f200ff0a7b82 */ /* 0x000ea20000000a00 */
[----:B0-----:R-:W-:-:S05]  /*0720*/  VIADD R3, R3, 0x3f ;  /* 0x0000003f03037836 */ /* 0x001fca0000000000 */
[----:B---34-:R-:W-:-:S04]  /*0730*/  SHF.R.S32.HI R4, RZ, 0x1f, R3 ;  /* 0x0000001fff047819 */ /* 0x018fc80000011403 */
[----:B------:R-:W-:-:S04]  /*0740*/  LEA.HI R4, R4, R3, RZ, 0x6 ;  /* 0x0000000304047211 */ /* 0x000fc800078f30ff */
[----:B------:R-:W-:-:S05]  /*0750*/  SHF.R.S32.HI R3, RZ, 0x6, R4 ;  /* 0x00000006ff037819 */ /* 0x000fca0000011404 */
[----:B--2---:R-:W-:-:S04]  /*0760*/  IMAD R4, R3, R10, RZ ;  /* 0x0000000a03047224 */ /* 0x004fc800078e02ff */
[----:B------:R-:W-:Y:S01]  /*0770*/  IMAD R4, R4, R11, RZ ;  /* 0x0000000b04047224 */ /* 0x000fe200078e02ff */
[----:B------:R-:W-:Y:S06]  /*0780*/  @!P0 BRA `(.L_x_10) ;  /* 0x000000e000e88947 */ /* 0x000fec0003800000 */
[----:B------:R-:W-:-:S13]  /*0790*/  ISETP.NE.AND P0, PT, R7, 0x1, PT ;  /* 0x000000010700780c */ /* 0x000fda0003f05270 */
[----:B------:R-:W-:Y:S05]  /*07a0*/  @P0 EXIT ;  /* 0x000000000000094d */ /* 0x000fea0003800000 */
[----:B------:R-:W-:Y:S01]  /*07b0*/  ISETP.GE.AND P0, PT, R4, 0x1, PT ;  /* 0x000000010400780c */ /* 0x000fe20003f06270 */
[----:B------:R-:W-:Y:S01]  /*07c0*/  UMOV UR4, URZ ;  /* 0x0000003f00047c82 */ /* 0x000fe20008000000 */
[----:B------:R-:W-:Y:S02]  /*07d0*/  CS2R R54, SRZ ;  /* 0x0000000000367805 */ /* 0x000fe4000001ff00 */
[----:B------:R-:W-:Y:S02]  /*07e0*/  CS2R R120, SRZ ;  /* 0x0000000000787805 */ /* 0x000fe4000001ff00 */
[----:B------:R-:W-:Y:S02]  /*07f0*/  CS2R R122, SRZ ;  /* 0x00000000007a7805 */ /* 0x000fe4000001ff00 */
[----:B------:R-:W-:Y:S02]  /*0800*/  CS2R R124, SRZ ;  /* 0x00000000007c7805 */ /* 0x000fe4000001ff00 */
[----:B------:R-:W-:-:S02]  /*0810*/  CS2R R126, SRZ ;  /* 0x00000000007e7805 */ /* 0x000fc4000001ff00 */
[----:B------:R-:W-:Y:S02]  /*0820*/  CS2R R128, SRZ ;  /* 0x0000000000807805 */ /* 0x000fe4000001ff00 */
        /* <DEDUP_REMOVED lines=57> */
[----:B------:R-:W-:Y:S01]  /*0bc0*/  CS2R R52, SRZ ;  /* 0x0000000000347805 */ /* 0x000fe2000001ff00 */
[----:B------:R-:W-:Y:S06]  /*0bd0*/  @!P0 BRA `(.L_x_11) ;  /* 0x0000000000e08947 */ /* 0x000fec0003800000 */
[----:B------:R-:W-:-:S04]  /*0be0*/  LOP3.LUT R3, R8, 0x1, RZ, 0xfc, !PT ;  /* 0x0000000108037812 */ /* 0x000fc800078efcff */
[----:B------:R-:W-:-:S13]  /*0bf0*/  ISETP.NE.AND P1, PT, R3, 0x3, PT ;  /* 0x000000030300780c */ /* 0x000fda0003f25270 */
[----:B------:R-:W-:Y:S05]  /*0c00*/  @!P1 BRA `(.L_x_12) ;  /* 0x0000000000049947 */ /* 0x000fea0003800000 */
[----:B------:R-:W-:Y:S01]  /*0c10*/  BPT.TRAP 0x1 ;  /* 0x000000040000795c */ /* 0x000fe20000300000 */
.L_x_12:
[----:B------:R-:W0:Y:S01]  /*0c20*/  S2UR UR5, SR_CgaCtaId ;  /* 0x00000000000579c3 */ /* 0x000e220000008800 */
[----:B------:R-:W-:Y:S01]  /*0c30*/  SHF.L.U32 R3, RZ, 0x1f, RZ ;  /* 0x0000001fff037819 */ /* 0x000fe200000006ff */
[----:B------:R-:W-:Y:S02]  /*0c40*/  UMOV UR4, 0x400 ;  /* 0x0000040000047882 */ /* 0x000fe40000000000 */
[----:B0-----:R-:W-:-:S12]  /*0c50*/  ULEA UR4, UR5, UR4, 0x18 ;  /* 0x0000000405047291 */ /* 0x001fd8000f8ec03f */
.L_x_13:
[----:B0-----:R-:W-:-:S04]  /*0c60*/  IMAD.U32 R6, RZ, RZ, UR4 ;  /* 0x00000004ff067e24 */ /* 0x001fc8000f8e00ff */
[----:B------:R0:W2:Y:S03]  /*0c70*/  SYNCS.PHASECHK.TRANS64.TRYWAIT P1, [R6+URZ+0x37000], R3 ;  /* 0x03700003060075a7 */ /* 0x0000a6000802017f */
[----:B--2---:R-:W-:Y:S05]  /*0c80*/  @!P1 NANOSLEEP.SYNCS 0x989680 ;  /* 0x009896800000995d */ /* 0x004fea0003900000 */
[----:B------:R-:W2:Y:S02]  /*0c90*/  @!P1 SYNCS.PHASECHK.TRANS64 P1, [R6+URZ+0x37000], R3 ;  /* 0x03700003060095a7 */ /* 0x000ea4000802007f */
[----:B--2---:R-:W-:Y:S05]  /*0ca0*/  @!P1 BRA `(.L_x_13) ;  /* 0xfffffffc00ec9947 */ /* 0x004fea000383ffff */
[----:B------:R-:W-:Y:S01]  /*0cb0*/  UIADD3 UR5, UR4, 0x2c000, URZ ;  /* 0x0002c00004057890 */ /* 0x000fe2000fffe03f */
[----:B------:R-:W-:Y:S01]  /*0cc0*/  WARPGROUP.ARRIVE ;  /* 0x00000000000079c5 */ /* 0x000fe20000000000 */
[----:B------:R-:W-:Y:S02]  /*0cd0*/  USHF.R.U32.HI UR4, URZ, 0x4, UR4 ;  /* 0x000000043f047899 */ /* 0x000fe40008011604 */
[----:B------:R-:W-:Y:S02]  /*0ce0*/  USHF.R.U32.HI UR5, URZ, 0x4, UR5 ;  /* 0x000000043f057899 */ /* 0x000fe40008011605 */
[----:B------:R-:W-:Y:S02]  /*0cf0*/  ULOP3.LUT UR4, UR4, 0x3fff, URZ, 0xc0, !UPT ;  /* 0x00003fff04047892 */ /* 0x000fe4000f8ec03f */
[----:B------:R-:W-:Y:S02]  /*0d00*/  ULOP3.LUT UR5, UR5, 0x3fff, URZ, 0xc0, !UPT ;  /* 0x00003fff05057892 */ /* 0x000fe4000f8ec03f */
[----:B------:R-:W-:-:S02]  /*0d10*/  ULOP3.LUT UR11, UR4, 0x10000, URZ, 0xfc, !UPT ;  /* 0x00010000040b7892 */ /* 0x000fc4000f8efc3f */
[----:B------:R-:W-:Y:S02]  /*0d20*/  ULOP3.LUT UR14, UR5, 0x10000, URZ, 0xfc, !UPT ;  /* 0x00010000050e7892 */ /* 0x000fe4000f8efc3f */
[----:B------:R-:W-:Y:S02]  /*0d30*/  UIADD3 UR8, UR11, 0x100, URZ ;  /* 0x000001000b087890 */ /* 0x000fe4000fffe03f */
[----:B------:R-:W-:Y:S02]  /*0d40*/  UIADD3 UR9, UR11, 0x200, URZ ;  /* 0x000002000b097890 */ /* 0x000fe4000fffe03f */
[----:B------:R-:W-:Y:S01]  /*0d50*/  UMOV UR4, UR11 ;  /* 0x0000000b00047c82 */ /* 0x000fe20008000000 */
[----:B------:R-:W-:Y:S01]  /*0d60*/  UMOV UR5, 0x80000020 ;  /* 0x8000002000057882 */ /* 0x000fe20000000000 */
[----:B------:R-:W-:Y:S01]  /*0d70*/  UMOV UR6, UR14 ;  /* 0x0000000e00067c82 */ /* 0x000fe20008000000 */
[----:B------:R-:W-:Y:S01]  /*0d80*/  UMOV UR7, 0x80000020 ;  /* 0x8000002000077882 */ /* 0x000fe20000000000 */
[----:B------:R-:W-:Y:S01]  /*0d90*/  UIADD3 UR10, UR11, 0x300, URZ ;  /* 0x000003000b0a7890 */ /* 0x000fe2000fffe03f */
[----:B------:R-:W-:Y:S01]  /*0da0*/  QGMMA.64x64x32.F32.E4M3.E4M3 R120, gdesc[UR4], RZ, !UPT ;  /* 0x00e00000047879f3 */ /* 0x000fe2000c7008ff */
        /* <DEDUP_REMOVED lines=12> */
[----:B------:R-:W-:-:S02]  /*0e70*/  UIADD3 UR4, UR11, 0x2, URZ ;  /* 0x000000020b047890 */ /* 0x000fc4000fffe03f */
[----:B------:R-:W-:Y:S01]  /*0e80*/  UIADD3 UR6, UR14, 0x2, URZ ;  /* 0x000000020e067890 */ /* 0x000fe2000fffe03f */
[----:B------:R-:W-:Y:S01]  /*0e90*/  UMOV UR5, 0x80000020 ;  /* 0x8000002000057882 */ /* 0x000fe20000000000 */
[----:B------:R-:W-:-:S07]  /*0ea0*/  UMOV UR7, 0x80000020 ;  /* 0x8000002000077882 */ /* 0x000fce0000000000 */
[----:B------:R-:W-:Y:S01]  /*0eb0*/  QGMMA.64x64x32.F32.E4M3.E4M3 R120, gdesc[UR4], R120 ;  /* 0x00e00000047879f3 */ /* 0x000fe20008700878 */
[----:B------:R-:W-:Y:S01]  /*0ec0*/  UMOV UR4, UR8 ;  /* 0x0000000800047c82 */ /* 0x000fe20008000000 */
[----:B------:R-:W-:Y:S02]  /*0ed0*/  UMOV UR5, 0x80000020 ;  /* 0x8000002000057882 */ /* 0x000fe40000000000 */
[----:B------:R-:W-:Y:S01]  /*0ee0*/  QGMMA.64x64x32.F32.E4M3.E4M3 R88, gdesc[UR4], R88 ;  /* 0x00e00000045879f3 */ /* 0x000fe20008700858 */
[----:B------:R-:W-:Y:S01]  /*0ef0*/  UMOV UR4, UR9 ;  /* 0x0000000900047c82 */ /* 0x000fe20008000000 */
[----:B------:R-:W-:Y:S02]  /*0f00*/  UMOV UR5, 0x80000020 ;  /* 0x8000002000057882 */ /* 0x000fe40000000000 */
[----:B------:R-:W-:Y:S01]  /*0f10*/  QGMMA.64x64x32.F32.E4M3.E4M3 R56, gdesc[UR4], R56 ;  /* 0x00e00000043879f3 */ /* 0x000fe20008700838 */
[----:B------:R-:W-:Y:S01]  /*0f20*/  UMOV UR4, UR10 ;  /* 0x0000000a00047c82 */ /* 0x000fe20008000000 */
[----:B------:R-:W-:-:S02]  /*0f30*/  UMOV UR5, 0x80000020 ;  /* 0x8000002000057882 */ /* 0x000fc40000000000 */
[----:B------:R-:W-:Y:S01]  /*0f40*/  QGMMA.64x64x32.F32.E4M3.E4M3 R24, gdesc[UR4], R24, gsb0 ;  /* 0x00e00000041879f3 */ /* 0x000fe20008000818 */
[----:B------:R-:W-:-:S05]  /*0f50*/  UMOV UR4, 0x1 ;  /* 0x0000000100047882 */ /* 0x000fca0000000000 */
.L_x_11:
[----:B0-----:R-:W-:-:S05]  /*0f60*/  VIMNMX R3, R4, 0x1, PT ;  /* 0x0000000104037848 */ /* 0x001fca0003fe0100 */
[----:B------:R-:W-:-:S05]  /*0f70*/  IMAD.IADD R3, R4, 0x1, -R3 ;  /* 0x0000000104037824 */ /* 0x000fca00078e0a03 */
[----:B------:R-:W-:-:S13]  /*0f80*/  ISETP.GE.AND P1, PT, R3, 0x1, PT ;  /* 0x000000010300780c */ /* 0x000fda0003f26270 */
[----:B------:R-:W-:Y:S05]  /*0f90*/  @!P1 BRA `(.L_x_14) ;  /* 0x0000000400509947 */ /* 0x000fea0003800000 */
[----:B------:R-:W0:Y:S01]  /*0fa0*/  S2UR UR5, SR_CgaCtaId ;  /* 0x00000000000579c3 */ /* 0x000e220000008800 */
[----:B------:R-:W-:Y:S01]  /*0fb0*/  UMOV UR6, 0x400 ;  /* 0x0000040000067882 */ /* 0x000fe20000000000 */
[----:B------:R-:W-:Y:S01]  /*0fc0*/  LOP3.LUT R9, R8, 0x1, RZ, 0xfc, !PT ;  /* 0x0000000108097812 */ /* 0x000fe200078efcff */
[----:B------:R-:W-:Y:S01]  /*0fd0*/  IMAD.MOV.U32 R7, RZ, RZ, RZ ;  /* 0x000000ffff077224 */ /* 0x000fe200078e00ff */
[----:B------:R-:W-:Y:S01]  /*0fe0*/  UISETP.NE.U32.AND UP0, UPT, UR4, URZ, UPT ;  /* 0x0000003f0400728c */ /* 0x000fe2000bf05070 */
[----:B------:R-:W-:Y:S01]  /*0ff0*/  IMAD.MOV.U32 R4, RZ, RZ, R3 ;  /* 0x000000ffff047224 */ /* 0x000fe200078e0003 */
[----:B0-----:R-:W-:-:S04]  /*1000*/  ULEA UR6, UR5, UR6, 0x18 ;  /* 0x0000000605067291 */ /* 0x001fc8000f8ec03f */
[----:B------:R-:W-:Y:S02]  /*1010*/  UIADD3 UR5, UR6, 0x2c000, URZ ;  /* 0x0002c00006057890 */ /* 0x000fe4000fffe03f */
[----:B------:R-:W-:Y:S02]  /*1020*/  USHF.R.U32.HI UR7, URZ, 0x4, UR6 ;  /* 0x000000043f077899 */ /* 0x000fe40008011606 */
[----:B------:R-:W-:Y:S02]  /*1030*/  USHF.R.U32.HI UR5, URZ, 0x4, UR5 ;  /* 0x000000043f057899 */ /* 0x000fe40008011605 */
[----:B------:R-:W-:Y:S02]  /*1040*/  ULOP3.LUT UR7, UR7, 0x3fff, URZ, 0xc0, !UPT ;  /* 0x00003fff07077892 */ /* 0x000fe4000f8ec03f */
[----:B------:R-:W-:Y:S02]  /*1050*/  ULOP3.LUT UR5, UR5, 0x3fff, URZ, 0xc0, !UPT ;  /* 0x00003fff05057892 */ /* 0x000fe4000f8ec03f */
[----:B------:R-:W-:-:S02]  /*1060*/  ULOP3.LUT UR19, UR7, 0x10000, URZ, 0xfc, !UPT ;  /* 0x0001000007137892 */ /* 0x000fc4000f8efc3f */
[----:B------:R-:W-:-:S03]  /*1070*/  ULOP3.LUT UR18, UR5, 0x10000, URZ, 0xfc, !UPT ;  /* 0x0001000005127892 */ /* 0x000fc6000f8efc3f */
[----:B------:R-:W-:-:S09]  /*1080*/  UMOV UR5, URZ ;  /* 0x0000003f00057c82 */ /* 0x000fd20008000000 */
.L_x_19:
[----:B------:R-:W-:-:S13]  /*1090*/  ISETP.NE.AND P2, PT, R9, 0x3, PT ;  /* 0x000000030900780c */ /* 0x000fda0003f45270 */
[----:B0-----:R-:W-:Y:S05]  /*10a0*/  @!P2 BRA `(.L_x_15) ;  /* 0x000000000004a947 */ /* 0x001fea0003800000 */
[----:B------:R-:W-:Y:S01]  /*10b0*/  BPT.TRAP 0x1 ;  /* 0x000000040000795c */ /* 0x000fe20000300000 */
.L_x_15:
[----:B------:R-:W-:Y:S01]  /*10c0*/  SHF.L.U32 R5, R7, 0x1f, RZ ;  /* 0x0000001f07057819 */ /* 0x000fe200000006ff */
[----:B------:R-:W-:-:S12]  /*10d0*/  ULEA UR7, UR4, UR6, 0x3 ;  /* 0x0000000604077291 */ /* 0x000fd8000f8e183f */
.L_x_16:
[----:B0-----:R-:W-:-:S04]  /*10e0*/  IMAD.U32 R6, RZ, RZ, UR7 ;  /* 0x00000007ff067e24 */ /* 0x001fc8000f8e00ff */
[----:B------:R0:W2:Y:S03]  /*10f0*/  SYNCS.PHASECHK.TRANS64.TRYWAIT P1, [R6+URZ+0x37000], R5 ;  /* 0x03700005060075a7 */ /* 0x0000a6000802017f */
[----:B--2---:R-:W-:Y:S05]  /*1100*/  @!P1 NANOSLEEP.SYNCS 0x989680 ;  /* 0x009896800000995d */ /* 0x004fea0003900000 */
[----:B------:R-:W2:Y:S02]  /*1110*/  @!P1 SYNCS.PHASECHK.TRANS64 P1, [R6+URZ+0x37000], R5 ;  /* 0x03700005060095a7 */ /* 0x000ea4000802007f */
[----:B--2---:R-:W-:Y:S05]  /*1120*/  @!P1 BRA `(.L_x_16) ;  /* 0xfffffffc00ec9947 */ /* 0x004fea000383ffff */
[----:B------:R-:W-:Y:S01]  /*1130*/  ULEA UR7, UR4, UR19, 0xa ;  /* 0x0000001304077291 */ /* 0x000fe2000f8e503f */
[----:B------:R-:W-:Y:S01]  /*1140*/  WARPGROUP.ARRIVE ;  /* 0x00000000000079c5 */ /* 0x000fe20000000000 */
[----:B------:R-:W-:Y:S02]  /*1150*/  ULEA UR14, UR4, UR18, 0x8 ;  /* 0x00000012040e7291 */ /* 0x000fe4000f8e403f */
[----:B------:R-:W-:Y:S02]  /*1160*/  UIADD3 UR15, UR7, 0x100, URZ ;  /* 0x00000100070f7890 */ /* 0x000fe4000fffe03f */
[----:B------:R-:W-:Y:S02]  /*1170*/  UIADD3 UR16, UR7, 0x200, URZ ;  /* 0x0000020007107890 */ /* 0x000fe4000fffe03f */
[----:B------:R-:W-:Y:S01]  /*1180*/  UMOV UR8, UR7 ;  /* 0x0000000700087c82 */ /* 0x000fe20008000000 */
[----:B------:R-:W-:Y:S01]  /*1190*/  UMOV UR9, 0x80000020 ;  /* 0x8000002000097882 */ /* 0x000fe20000000000 */
[----:B------:R-:W-:Y:S01]  /*11a0*/  UMOV UR10, UR14 ;  /* 0x0000000e000a7c82 */ /* 0x000fe20008000000 */
[----:B------:R-:W-:Y:S01]  /*11b0*/  UMOV UR11, 0x80000020 ;  /* 0x80000020000b7882 */ /* 0x000fe20000000000 */
[----:B------:R-:W-:Y:S01]  /*11c0*/  UIADD3 UR17, UR7, 0x300, URZ ;  /* 0x0000030007117890 */ /* 0x000fe2000fffe03f */
[----:B------:R-:W-:Y:S01]  /*11d0*/  QGMMA.64x64x32.F32.E4M3.E4M3 R120, gdesc[UR8], R120, UP0 ;  /* 0x00e00000087879f3 */ /* 0x000fe2000bf00878 */
[----:B------:R-:W-:Y:S01]  /*11e0*/  UMOV UR8, UR15 ;  /* 0x0000000f00087c82 */ /* 0x000fe20008000000 */
[----:B------:R-:W-:Y:S01]  /*11f0*/  UMOV UR9, 0x80000020 ;  /* 0x8000002000097882 */ /* 0x000fe20000000000 */
[----:B------:R-:W-:Y:S01]  /*1200*/  UIADD3 UR15, UR7, 0x202, URZ ;  /* 0x00000202070f7890 */ /* 0x000fe2000fffe03f */
[----:B------:R-:W-:Y:S01]  /*1210*/  QGMMA.64x64x32.F32.E4M3.E4M3 R88, gdesc[UR8], R88, UP0 ;  /* 0x00e00000085879f3 */ /* 0x000fe2000bf00858 */
[----:B------:R-:W-:Y:S01]  /*1220*/  UMOV UR8, UR16 ;  /* 0x0000001000087c82 */ /* 0x000fe20008000000 */
[----:B------:R-:W-:-:S02]  /*1230*/  UMOV UR9, 0x80000020 ;  /* 0x8000002000097882 */ /* 0x000fc40000000000 */
[----:B------:R-:W-:Y:S01]  /*1240*/  QGMMA.64x64x32.F32.E4M3.E4M3 R56, gdesc[UR8], R56, UP0 ;  /* 0x00e00000083879f3 */ /* 0x000fe2000bf00838 */
[----:B------:R-:W-:Y:S01]  /*1250*/  UMOV UR8, UR17 ;  /* 0x0000001100087c82 */ /* 0x000fe20008000000 */
[----:B------:R-:W-:Y:S02]  /*1260*/  UMOV UR9, 0x80000020 ;  /* 0x8000002000097882 */ /* 0x000fe40000000000 */
[----:B------:R-:W-:Y:S01]  /*1270*/  QGMMA.64x64x32.F32.E4M3.E4M3 R24, gdesc[UR8], R24, UP0 ;  /* 0x00e00000081879f3 */ /* 0x000fe2000bf00818 */
[----:B------:R-:W-:Y:S02]  /*1280*/  UIADD3 UR8, UR7, 0x2, URZ ;  /* 0x0000000207087890 */ /* 0x000fe4000fffe03f */
[----:B------:R-:W-:Y:S02]  /*1290*/  UIADD3 UR10, UR14, 0x2, URZ ;  /* 0x000000020e0a7890 */ /* 0x000fe4000fffe03f */
[----:B------:R-:W-:Y:S01]  /*12a0*/  UIADD3 UR14, UR7, 0x102, URZ ;  /* 0x00000102070e7890 */ /* 0x000fe2000fffe03f */
[----:B------:R-:W-:Y:S01]  /*12b0*/  UMOV UR9, 0x80000020 ;  /* 0x8000002000097882 */ /* 0x000fe20000000000 */
[----:B------:R-:W-:Y:S01]  /*12c0*/  UMOV UR11, 0x80000020 ;  /* 0x80000020000b7882 */ /* 0x000fe20000000000 */
[----:B------:R-:W-:-:S04]  /*12d0*/  UIADD3 UR7, UR7, 0x302, URZ ;  /* 0x0000030207077890 */ /* 0x000fc8000fffe03f */
        /* <DEDUP_REMOVED lines=9> */
[----:B------:R-:W-:Y:S03]  /*1370*/  QGMMA.64x64x32.F32.E4M3.E4M3 R24, gdesc[UR8], R24, gsb0 ;  /* 0x00e00000081879f3 */ /* 0x000fe60008000818 */
[----:B------:R-:W-:Y:S02]  /*1380*/  WARPGROUP.DEPBAR.LE gsb0, 0x1 ;  /* 0x00008000000079c5 */ /* 0x000fe40000010100 */
[----:B------:R-:W-:Y:S05]  /*1390*/  @!P2 BRA `(.L_x_17) ;  /* 0x000000000004a947 */ /* 0x000fea0003800000 */
[----:B------:R-:W-:Y:S01]  /*13a0*/  BPT.TRAP 0x1 ;  /* 0x000000040000795c */ /* 0x000fe20000300000 */
.L_x_17:
[----:B------:R-:W-:Y:S01]  /*13b0*/  ULEA UR7, UR5, UR6, 0x3 ;  /* 0x0000000605077291 */ /* 0x000fe2000f8e183f */
[----:B------:R-:W-:-:S03]  /*13c0*/  ISETP.GT.U32.AND P1, PT, R8, 0x1, PT ;  /* 0x000000010800780c */ /* 0x000fc60003f24070 */
[----:B------:R-:W-:-:S04]  /*13d0*/  UIADD3 UR7, UR7, 0x37058, URZ ;  /* 0x0003705807077890 */ /* 0x000fc8000fffe03f */
[----:B------:R-:W-:-:S09]  /*13e0*/  UPRMT UR7, URZ, 0x654, UR7 ;  /* 0x000006543f077896 */ /* 0x000fd20008000007 */
[----:B------:R-:W-:Y:S01]  /*13f0*/  SYNCS.ARRIVE.TRANS64.RED.A1T0 RZ, [UR7], RZ ;  /* 0x000000ffffff79a7 */ /* 0x000fe20008100407 */
[----:B------:R-:W-:Y:S05]  /*1400*/  @P1 BRA `(.L_x_18) ;  /* 0x0000000000041947 */ /* 0x000fea0003800000 */
[----:B------:R-:W-:Y:S01]  /*1410*/  BPT.TRAP 0x1 ;  /* 0x000000040000795c */ /* 0x000fe20000300000 */
.L_x_18:
[----:B------:R-:W-:Y:S01]  /*1420*/  UIADD3 UR4, UR4, 0x1, URZ ;  /* 0x0000000104047890 */ /* 0x000fe2000fffe03f */
[C---:B------:R-:W-:Y:S01]  /*1430*/  ISETP.GT.AND P1, PT, R4.reuse, 0x1, PT ;  /* 0x000000010400780c */ /* 0x040fe20003f24270 */
[----:B------:R-:W-:Y:S01]  /*1440*/  UIADD3 UR5, UR5, 0x1, URZ ;  /* 0x0000000105057890 */ /* 0x000fe2000fffe03f */
[----:B------:R-:W-:Y:S01]  /*1450*/  VIADD R4, R4, 0xffffffff ;  /* 0xffffffff04047836 */ /* 0x000fe20000000000 */
[----:B------:R-:W-:Y:S02]  /*1460*/  UISETP.NE.AND UP0, UPT, UR4, 0xb, UPT ;  /* 0x0000000b0400788c */ /* 0x000fe4000bf05270 */
[----:B------:R-:W-:Y:S02]  /*1470*/  UISETP.NE.AND UP1, UPT, UR5, 0xb, UPT ;  /* 0x0000000b0500788c */ /* 0x000fe4000bf25270 */
[----:B------:R-:W-:Y:S02]  /*1480*/  USEL UR7, URZ, 0x1, UP0 ;  /* 0x000000013f077887 */ /* 0x000fe40008000000 */
[----:B------:R-:W-:-:S02]  /*1490*/  USEL UR4, UR4, URZ, UP0 ;  /* 0x0000003f04047287 */ /* 0x000fc40008000000 */
[----:B------:R-:W-:Y:S02]  /*14a0*/  USEL UR5, UR5, URZ, UP1 ;  /* 0x0000003f05057287 */ /* 0x000fe40008800000 */
[----:B------:R-:W-:Y:S01]  /*14b0*/  UPLOP3.LUT UP0, UPT, UPT, UPT, UPT, 0x80, 0x0 ;  /* 0x000000000000789c */ /* 0x000fe20003f0f070 */
[----:B------:R-:W-:Y:S01]  /*14c0*/  LOP3.LUT R7, R7, UR7, RZ, 0x3c, !PT ;  /* 0x0000000707077c12 */ /* 0x000fe2000f8e3cff */
[----:B------:R-:W-:Y:S09]  /*14d0*/  @P1 BRA `(.L_x_19) ;  /* 0xfffffff800ec1947 */ /* 0x000ff2000383ffff */
.L_x_14:
[----:B------:R-:W-:Y:S02]  /*14e0*/  WARPGROUP.DEPBAR.LE gsb0, 0x0 ;  /* 0x00008000000079c5 */ /* 0x000fe40000010000 */
[----:B------:R-:W-:Y:S05]  /*14f0*/  @!P0 BRA `(.L_x_20) ;  /* 0x0000000000448947 */ /* 0x000fea0003800000 */
[----:B------:R-:W-:-:S04]  /*1500*/  LOP3.LUT R4, R8, 0x1, RZ, 0xfc, !PT ;  /* 0x0000000108047812 */ /* 0x000fc800078efcff */
[----:B------:R-:W-:-:S13]  /*1510*/  ISETP.NE.AND P0, PT, R4, 0x3, PT ;  /* 0x000000030400780c */ /* 0x000fda0003f05270 */
[----:B------:R-:W-:Y:S05]  /*1520*/  @!P0 BRA `(.L_x_21) ;  /* 0x0000000000048947 */ /* 0x000fea0003800000 */
[----:B------:R-:W-:Y:S01]  /*1530*/  BPT.TRAP 0x1 ;  /* 0x000000040000795c */ /* 0x000fe20000300000 */
.L_x_21:
[----:B0-----:R-:W0:Y:S01]  /*1540*/  S2R R6, SR_CgaCtaId ;  /* 0x0000000000067919 */ /* 0x001e220000008800 */
[----:B------:R-:W-:Y:S01]  /*1550*/  IMAD.WIDE.U32 R4, R3, -0x45d1745d, RZ ;  /* 0xba2e8ba303047825 */ /* 0x000fe200078e00ff */
[----:B------:R-:W-:-:S04]  /*1560*/  ISETP.GT.U32.AND P0, PT, R8, 0x1, PT ;  /* 0x000000010800780c */ /* 0x000fc80003f04070 */
[----:B------:R-:W-:Y:S02]  /*1570*/  SHF.R.U32.HI R4, RZ, 0x3, R5 ;  /* 0x00000003ff047819 */ /* 0x000fe40000011605 */
[----:B------:R-:W-:-:S03]  /*1580*/  MOV R5, 0x400 ;  /* 0x0000040000057802 */ /* 0x000fc60000000f00 */
[----:B------:R-:W-:Y:S01]  /*1590*/  IMAD R3, R4, -0xb, R3 ;  /* 0xfffffff504037824 */ /* 0x000fe200078e0203 */
[----:B0-----:R-:W-:-:S05]  /*15a0*/  LEA R6, R6, R5, 0x18 ;  /* 0x0000000506067211 */ /* 0x001fca00078ec0ff */
[----:B------:R-:W-:-:S04]  /*15b0*/  IMAD R3, R3, 0x8, R6 ;  /* 0x0000000803037824 */ /* 0x000fc800078e0206 */
[----:B------:R-:W-:-:S05]  /*15c0*/  VIADD R3, R3, 0x37058 ;  /* 0x0003705803037836 */ /* 0x000fca0000000000 */
[----:B------:R-:W-:-:S04]  /*15d0*/  PRMT R3, RZ, 0x654, R3 ;  /* 0x00000654ff037816 */ /* 0x000fc80000000003 */
[----:B------:R2:W-:Y:S01]  /*15e0*/  SYNCS.ARRIVE.TRANS64.RED.A1T0 RZ, [R3+URZ], RZ ;  /* 0x000000ff03ff79a7 */ /* 0x0005e2000810043f */
[----:B------:R-:W-:Y:S05]  /*15f0*/  @P0 BRA `(.L_x_20) ;  /* 0x0000000000040947 */ /* 0x000fea0003800000 */
[----:B------:R-:W-:Y:S01]  /*1600*/  BPT.TRAP 0x1 ;  /* 0x000000040000795c */ /* 0x000fe20000300000 */
.L_x_20:
[----:B------:R-:W2:Y:S01]  /*1610*/  S2R R4, SR_TID.X ;  /* 0x0000000000047919 */ /* 0x000ea20000002100 */
[----:B------:R-:W-:Y:S01]  /*1620*/  ULDC.64 UR4, c[0x0][0x280] ;  /* 0x0000a00000047ab9 */ /* 0x000fe20000000a00 */
[----:B0-----:R-:W0:Y:S01]  /*1630*/  S2R R6, SR_CTAID.Y ;  /* 0x0000000000067919 */ /* 0x001e220000002600 */
[----:B------:R-:W3:Y:S01]  /*1640*/  S2R R13, SR_CTAID.X ;  /* 0x00000000000d7919 */ /* 0x000ee20000002500 */
[----:B--2---:R-:W-:-:S04]  /*1650*/  SHF.R.S32.HI R3, RZ, 0x1f, R4 ;  /* 0x0000001fff037819 */ /* 0x004fc80000011404 */
[----:B------:R-:W-:Y:S01]  /*1660*/  LEA.HI R3, R3, R4, RZ, 0x7 ;  /* 0x0000000403037211 */ /* 0x000fe200078f38ff */
[----:B0-----:R-:W-:-:S03]  /*1670*/  IMAD.SHL.U32 R6, R6, 0x40, RZ ;  /* 0x0000004006067824 */ /* 0x001fc600078e00ff */
[----:B------:R-:W-:Y:S01]  /*1680*/  LOP3.LUT R3, R3, 0xffffff80, RZ, 0xc0, !PT ;  /* 0xffffff8003037812 */ /* 0x000fe200078ec0ff */
[----:B---3--:R-:W-:Y:S01]  /*1690*/  IMAD.SHL.U32 R14, R13, 0x100, RZ ;  /* 0x000001000d0e7824 */ /* 0x008fe200078e00ff */
[----:B------:R-:W-:-:S03]  /*16a0*/  ISETP.GE.AND P0, PT, R6, UR5, PT ;  /* 0x0000000506007c0c */ /* 0x000fc6000bf06270 */
[----:B------:R-:W-:Y:S01]  /*16b0*/  IMAD.IADD R3, R4, 0x1, -R3 ;  /* 0x0000000104037824 */ /* 0x000fe200078e0a03 */
[----:B------:R-:W-:-:S04]  /*16c0*/  ISETP.GE.OR P0, PT, R14, UR4, P0 ;  /* 0x000000040e007c0c */ /* 0x000fc80008706670 */
[----:B------:R-:W-:-:S04]  /*16d0*/  SHF.R.S32.HI R8, RZ, 0x1f, R3 ;  /* 0x0000001fff087819 */ /* 0x000fc80000011403 */
[----:B------:R-:W-:-:S04]  /*16e0*/  LEA.HI R4, R8, R3, RZ, 0x2 ;  /* 0x0000000308047211 */ /* 0x000fc800078f10ff */
[--C-:B------:R-:W-:Y:S02]  /*16f0*/  SHF.R.S32.HI R5, RZ, 0x2, R4.reuse ;  /* 0x00000002ff057819 */ /* 0x100fe40000011404 */
[----:B------:R-:W-:-:S04]  /*1700*/  SHF.R.S32.HI R10, RZ, 0x1f, R4 ;  /* 0x0000001fff0a7819 */ /* 0x000fc80000011404 */
[----:B------:R-:W-:Y:S01]  /*1710*/  LEA.HI R10, R10, R5, RZ, 0x3 ;  /* 0x000000050a0a7211 */ /* 0x000fe200078f18ff */
[----:B------:R-:W-:Y:S06]  /*1720*/  @P0 EXIT ;  /* 0x000000000000094d */ /* 0x000fec0003800000 */
[----:B------:R-:W-:Y:S01]  /*1730*/  LOP3.LUT R12, R10, 0xfffffff8, RZ, 0xc0, !PT ;  /* 0xfffffff80a0c7812 */ /* 0x000fe200078ec0ff */
[----:B------:R-:W0:Y:S01]  /*1740*/  LDC.64 R156, c[0x0][0x5d0] ;  /* 0x00017400ff9c7b82 */ /* 0x000e220000000a00 */
[----:B------:R-:W-:Y:S02]  /*1750*/  LOP3.LUT R10, R4, 0x7ffffffc, RZ, 0xc0, !PT ;  /* 0x7ffffffc040a7812 */ /* 0x000fe400078ec0ff */
[----:B------:R-:W-:Y:S01]  /*1760*/  LEA.HI R8, R8, R3, RZ, 0x5 ;  /* 0x0000000308087211 */ /* 0x000fe200078f28ff */
[----:B------:R-:W-:Y:S02]  /*1770*/  IMAD.IADD R4, R5, 0x1, -R12 ;  /* 0x0000000105047824 */ /* 0x000fe400078e0a0c */
[----:B------:R-:W-:Y:S01]  /*1780*/  IMAD.IADD R10, R3, 0x1, -R10 ;  /* 0x00000001030a7824 */ /* 0x000fe200078e0a0a */
[----:B------:R-:W-:Y:S02]  /*1790*/  SHF.R.S32.HI R7, RZ, 0x5, R8 ;  /* 0x00000005ff077819 */ /* 0x000fe40000011408 */
[----:B------:R-:W-:Y:S01]  /*17a0*/  SHF.R.S32.HI R5, RZ, 0x1f, R4 ;  /* 0x0000001fff057819 */ /* 0x000fe20000011404 */
[----:B------:R-:W-:-:S02]  /*17b0*/  IMAD.SHL.U32 R3, R10, 0x2, RZ ;  /* 0x000000020a037824 */ /* 0x000fc400078e00ff */
[----:B------:R-:W-:-:S03]  /*17c0*/  IMAD.WIDE R12, R13, 0x100, R4 ;  /* 0x000001000d0c7825 */ /* 0x000fc600078e0204 */
[----:B------:R-:W-:Y:S02]  /*17d0*/  SHF.R.S32.HI R9, RZ, 0x1f, R3 ;  /* 0x0000001fff097819 */ /* 0x000fe40000011403 */
[C---:B------:R-:W-:Y:S01]  /*17e0*/  IADD3 R10, P0, R6.reuse, R3, RZ ;  /* 0x00000003060a7210 */ /* 0x040fe20007f1e0ff */
[----:B------:R-:W-:Y:S01]  /*17f0*/  IMAD R5, R7, -0x10, -R14 ;  /* 0xfffffff007057824 */ /* 0x000fe200078e0a0e */
[----:B------:R-:W-:Y:S01]  /*1800*/  IADD3 R3, -R3, UR5, -R6 ;  /* 0x0000000503037c10 */ /* 0x000fe2000fffe906 */
[----:B------:R-:W-:Y:S01]  /*1810*/  IMAD.WIDE R12, R7, 0x10, R12 ;  /* 0x00000010070c7825 */ /* 0x000fe200078e020c */
[----:B------:R-:W-:Y:S02]  /*1820*/  LEA.HI.X.SX32 R11, R6, R9, 0x1, P0 ;  /* 0x00000009060b7211 */ /* 0x000fe400000f0eff */
[----:B-----5:R-:W-:Y:S01]  /*1830*/  FSETP.NEU.AND P0, PT, R0, RZ, PT ;  /* 0x000000ff0000720b */ /* 0x020fe20003f0d000 */
[C---:B0-----:R-:W-:Y:S01]  /*1840*/  IMAD.SHL.U32 R8, R156.reuse, 0x40, RZ ;  /* 0x000000409c087824 */ /* 0x041fe200078e00ff */
[----:B------:R-:W-:Y:S01]  /*1850*/  IADD3 R4, R5, UR4, -R4 ;  /* 0x0000000405047c10 */ /* 0x000fe2000fffe804 */
[-C--:B------:R-:W-:Y:S01]  /*1860*/  IMAD R5, R13, R156.reuse, RZ ;  /* 0x0000009c0d057224 */ /* 0x080fe200078e02ff */
[----:B------:R-:W-:Y:S01]  /*1870*/  SHF.L.U64.HI R6, R156, 0x3, R157 ;  /* 0x000000039c067819 */ /* 0x000fe2000001029d */
[----:B------:R-:W-:Y:S01]  /*1880*/  IMAD.WIDE.U32 R158, R12, R156, R10 ;  /* 0x0000009c0c9e7225 */ /* 0x000fe200078e000a */
[----:B------:R-:W-:-:S03]  /*1890*/  SHF.L.U64.HI R7, R156, 0x6, R157 ;  /* 0x000000069c077819 */ /* 0x000fc6000001029d */
[----:B------:R-:W-:Y:S02]  /*18a0*/  IMAD R161, R12, R157, R5 ;  /* 0x0000009d0ca17224 */ /* 0x000fe400078e0205 */
[----:B------:R-:W-:Y:S02]  /*18b0*/  IMAD.SHL.U32 R5, R156, 0x8, RZ ;  /* 0x000000089c057824 */ /* 0x000fe400078e00ff */
[----:B------:R-:W-:Y:S01]  /*18c0*/  IMAD.IADD R161, R159, 0x1, R161 ;  /* 0x000000019fa17824 */ /* 0x000fe200078e02a1 */
[----:B------:R-:W-:Y:S06]  /*18d0*/  @!P0 BRA `(.L_x_22) ;  /* 0x0000007800f48947 */ /* 0x000fec0003800000 */
[----:B------:R-:W-:Y:S01]  /*18e0*/  ULDC.64 UR4, c[0x0][0x5b0] ;  /* 0x00016c0000047ab9 */ /* 0x000fe20000000a00 */
[----:B------:R-:W-:Y:S01]  /*18f0*/  ISETP.GE.AND P1, PT, R4, 0x1, PT ;  /* 0x000000010400780c */ /* 0x000fe20003f26270 */
[----:B------:R-:W-:Y:S01]  /*1900*/  IMAD R9, R13, UR4, RZ ;  /* 0x000000040d097c24 */ /* 0x000fe2000f8e02ff */
[----:B------:R-:W-:Y:S01]  /*1910*/  ULDC.64 UR6, c[0x0][0x5a8] ;  /* 0x00016a0000067ab9 */ /* 0x000fe20000000a00 */
[----:B------:R-:W-:Y:S01]  /*1920*/  IMAD.WIDE.U32 R14, R12, UR4, R10 ;  /* 0x000000040c0e7c25 */ /* 0x000fe2000f8e000a */
[----:B------:R-:W-:-:S03]  /*1930*/  ISETP.LT.OR P0, PT, R3, 0x1, !P1 ;  /* 0x000000010300780c */ /* 0x000fc60004f01670 */
[----:B------:R-:W-:Y:S01]  /*1940*/  IMAD R9, R12, UR5, R9 ;  /* 0x000000050c097c24 */ /* 0x000fe2000f8e0209 */
[----:B------:R-:W-:-:S04]  /*1950*/  IADD3 R14, P2, R14, UR6, RZ ;  /* 0x000000060e0e7c10 */ /* 0x000fc8000ff5e0ff */
[--C-:B------:R-:W-:Y:S02]  /*1960*/  IADD3.X R15, R15, UR7, R9.reuse, P2, !PT ;  /* 0x000000070f0f7c10 */ /* 0x100fe400097fe409 */
[----:B------:R-:W-:-:S03]  /*1970*/  PRMT R9, RZ, 0x7610, R9 ;  /* 0x00007610ff097816 */ /* 0x000fc60000000009 */
[----:B------:R-:W0:Y:S03]  /*1980*/  @!P0 LDC.64 R16, c[0x0][0x5c8] ;  /* 0x00017200ff108b82 */ /* 0x000e260000000a00 */
[----:B------:R-:W2:Y:S01]  /*1990*/  @!P0 LDG.E.U8 R9, desc[UR12][R14.64] ;  /* 0x0000000c0e098981 */ /* 0x000ea2000c1e1100 */
[----:B------:R-:W-:-:S13]  /*19a0*/  ISETP.LT.OR P2, PT, R3, 0x2, !P1 ;  /* 0x000000020300780c */ /* 0x000fda0004f41670 */
[----:B------:R-:W3:Y:S01]  /*19b0*/  @!P2 LDC.64 R152, c[0x0][0x5c8] ;  /* 0x00017200ff98ab82 */ /* 0x000ee20000000a00 */
[----:B0-----:R-:W-:-:S05]  /*19c0*/  @!P0 IADD3 R16, P3, R158, R16, RZ ;  /* 0x000000109e108210 */ /* 0x001fca0007f7e0ff */
[----:B------:R-:W-:Y:S01]  /*19d0*/  @!P0 IMAD.X R17, R161, 0x1, R17, P3 ;  /* 0x00000001a1118824 */ /* 0x000fe200018e0611 */
[----:B--2---:R-:W-:-:S04]  /*19e0*/  LOP3.LUT R9, R9, 0xff, RZ, 0xc0, !PT ;  /* 0x000000ff09097812 */ /* 0x004fc800078ec0ff */
[----:B------:R-:W-:-:S05]  /*19f0*/  F2FP.F16.E4M3.UNPACK_B R9, R9 ;  /* 0x00000009ff09723e */ /* 0x000fca00020006ff */
[----:B------:R-:W-:-:S05]  /*1a00*/  HADD2.F32 R9, -RZ, R9.H0_H0 ;  /* 0x20000009ff097230 */ /* 0x000fca0000004100 */
[----:B------:R-:W-:-:S04]  /*1a10*/  FMUL R9, R9, R0 ;  /* 0x0000000009097220 */ /* 0x000fc80000400000 */
[----:B-1----:R-:W-:-:S05]  /*1a20*/  FFMA R9, R120, R2, R9 ;  /* 0x0000000278097223 */ /* 0x002fca0000000009 */
[----:B------:R-:W-:Y:S02]  /*1a30*/  F2FP.SATFINITE.E4M3.F32.PACK_AB_MERGE_C R23, RZ, R9, RZ ;  /* 0x00000009ff17723e */ /* 0x000fe400048070ff */
[----:B------:R-:W-:-:S03]  /*1a40*/  PRMT R9, RZ, 0x7610, R9 ;  /* 0x00007610ff097816 */ /* 0x000fc60000000009 */
[----:B------:R0:W-:Y:S04]  /*1a50*/  @!P0 STG.E.U8 desc[UR12][R16.64], R23 ;  /* 0x0000001710008986 */ /* 0x0001e8000c10110c */
[----:B------:R-:W2:Y:S01]  /*1a60*/  @!P2 LDG.E.U8 R9, desc[UR12][R14.64+0x1] ;  /* 0x0000010c0e09a981 */ /* 0x000ea2000c1e1100 */
[----:B------:R-:W-:-:S05]  /*1a70*/  IADD3 R21, P0, R12, 0x8, RZ ;  /* 0x000000080c157810 */ /* 0x000fca0007f1e0ff */
[----:B------:R-:W-:Y:S01]  /*1a80*/  IMAD.X R22, RZ, RZ, R13, P0 ;  /* 0x000000ffff167224 */ /* 0x000fe200000e060d */
[----:B------:R-:W-:Y:S01]  /*1a90*/  ISETP.GE.AND P0, PT, R4, 0x9, PT ;  /* 0x000000090400780c */ /* 0x000fe20003f06270 */
[----:B------:R-:W-:-:S03]  /*1aa0*/  IMAD.WIDE.U32 R18, R21, UR4, R10 ;  /* 0x0000000415127c25 */ /* 0x000fc6000f8e000a */
[----:B------:R-:W-:Y:S01]  /*1ab0*/  ISETP.LT.OR P3, PT, R3, 0x1, !P0 ;  /* 0x000000010300780c */ /* 0x000fe20004761670 */
[----:B------:R-:W-:Y:S01]  /*1ac0*/  IMAD R22, R22, UR4, RZ ;  /* 0x0000000416167c24 */ /* 0x000fe2000f8e02ff */
[----:B0-----:R-:W-:Y:S02]  /*1ad0*/  IADD3 R16, P4, R18, UR6, RZ ;  /* 0x0000000612107c10 */ /* 0x001fe4000ff9e0ff */
[----:B--2---:R-:W-:-:S04]  /*1ae0*/  LOP3.LUT R9, R9, 0xff, RZ, 0xc0, !PT ;  /* 0x000000ff09097812 */ /* 0x004fc800078ec0ff */
[----:B------:R-:W-:-:S05]  /*1af0*/  F2FP.F16.E4M3.UNPACK_B R9, R9 ;  /* 0x00000009ff09723e */ /* 0x000fca00020006ff */
[----:B------:R-:W-:-:S05]  /*1b00*/  HADD2.F32 R9, -RZ, R9.H0_H0 ;  /* 0x20000009ff097230 */ /* 0x000fca0000004100 */
[----:B------:R-:W-:Y:S01]  /*1b10*/  FMUL R20, R9, R0 ;  /* 0x0000000009147220 */ /* 0x000fe20000400000 */
[----:B------:R-:W-:-:S03]  /*1b20*/  IMAD R9, R21, UR5, R22 ;  /* 0x0000000515097c24 */ /* 0x000fc6000f8e0216 */
[----:B------:R-:W-:Y:S01]  /*1b30*/  FFMA R121, R121, R2, R20 ;  /* 0x0000000279797223 */ /* 0x000fe20000000014 */
[----:B---3--:R-:W-:Y:S02]  /*1b40*/  @!P2 IADD3 R20, P5, R158, R152, RZ ;  /* 0x000000989e14a210 */ /* 0x008fe40007fbe0ff */
[----:B------:R-:W-:Y:S02]  /*1b50*/  IADD3.X R17, R19, UR7, R9, P4, !PT ;  /* 0x0000000713117c10 */ /* 0x000fe4000a7fe409 */
[----:B------:R-:W-:Y:S01]  /*1b60*/  F2FP.SATFINITE.E4M3.F32.PACK_AB_MERGE_C R121, RZ, R121, RZ ;  /* 0x00000079ff79723e */ /* 0x000fe200048070ff */
[----:B------:R-:W-:Y:S01]  /*1b70*/  @!P2 IMAD.X R21, R161, 0x1, R153, P5 ;  /* 0x00000001a115a824 */ /* 0x000fe200028e0699 */
[----:B------:R-:W-:Y:S01]  /*1b80*/  PRMT R9, RZ, 0x7610, R9 ;  /* 0x00007610ff097816 */ /* 0x000fe20000000009 */
[----:B------:R-:W0:Y:S03]  /*1b90*/  @!P3 LDC.64 R18, c[0x0][0x5c8] ;  /* 0x00017200ff12bb82 */ /* 0x000e260000000a00 */
[----:B------:R1:W-:Y:S04]  /*1ba0*/  @!P2 STG.E.U8 desc[UR12][R20.64+0x1], R121 ;  /* 0x000001791400a986 */ /* 0x0003e8000c10110c */
[----:B------:R-:W2:Y:S01]  /*1bb0*/  @!P3 LDG.E.U8 R9, desc[UR12][R16.64] ;  /* 0x0000000c1009b981 */ /* 0x000ea2000c1e1100 */
[----:B------:R-:W-:-:S13]  /*1bc0*/  ISETP.LT.OR P2, PT, R3, 0x2, !P0 ;  /* 0x000000020300780c */ /* 0x000fda0004741670 */
[----:B-1----:R-:W1:Y:S01]  /*1bd0*/  @!P2 LDC.64 R20, c[0x0][0x5c8] ;  /* 0x00017200ff14ab82 */ /* 0x002e620000000a00 */
[----:B0-----:R-:W-:-:S04]  /*1be0*/  @!P3 IADD3 R18, P4, P5, R158, R18, R5 ;  /* 0x000000129e12b210 */ /* 0x001fc80007d9e005 */
[----:B------:R-:W-:Y:S02]  /*1bf0*/  @!P3 IADD3.X R19, R161, R19, R6, P4, P5 ;  /* 0x00000013a113b210 */ /* 0x000fe400027ea406 */
[----:B--2---:R-:W-:-:S04]  /*1c00*/  LOP3.LUT R9, R9, 0xff, RZ, 0xc0, !PT ;  /* 0x000000ff09097812 */ /* 0x004fc800078ec0ff */
[----:B------:R-:W-:-:S05]  /*1c10*/  F2FP.F16.E4M3.UNPACK_B R9, R9 ;  /* 0x00000009ff09723e */ /* 0x000fca00020006ff */
[----:B------:R-:W-:-:S05]  /*1c20*/  HADD2.F32 R9, -RZ, R9.H0_H0 ;  /* 0x20000009ff097230 */ /* 0x000fca0000004100 */
[----:B------:R-:W-:-:S04]  /*1c30*/  FMUL R9, R9, R0 ;  /* 0x0000000009097220 */ /* 0x000fc80000400000 */
[----:B------:R-:W-:-:S05]  /*1c40*/  FFMA R9, R122, R2, R9 ;  /* 0x000000027a097223 */ /* 0x000fca0000000009 */
[----:B------:R-:W-:Y:S02]  /*1c50*/  F2FP.SATFINITE.E4M3.F32.PACK_AB_MERGE_C R23, RZ, R9, RZ ;  /* 0x00000009ff17723e */ /* 0x000fe400048070ff */
[----:B------:R-:W-:-:S03]  /*1c60*/  PRMT R9, RZ, 0x7610, R9 ;  /* 0x00007610ff097816 */ /* 0x000fc60000000009 */
[----:B------:R0:W-:Y:S04]  /*1c70*/  @!P3 STG.E.U8 desc[UR12][R18.64], R23 ;  /* 0x000000171200b986 */ /* 0x0001e8000c10110c */
[----:B------:R-:W2:Y:S01]  /*1c80*/  @!P2 LDG.E.U8 R9, desc[UR12][R16.64+0x1] ;  /* 0x0000010c1009a981 */ /* 0x000ea2000c1e1100 */
[----:B------:R-:W-:Y:S02]  /*1c90*/  ISETP.LT.OR P3, PT, R3, 0x9, !P1 ;  /* 0x000000090300780c */ /* 0x000fe40004f61670 */
[----:B-1----:R-:W-:-:S04]  /*1ca0*/  @!P2 IADD3 R20, P4, P5, R158, R20, R5 ;  /* 0x000000149e14a210 */ /* 0x002fc80007d9e005 */
[----:B------:R-:W-:-:S07]  /*1cb0*/  @!P2 IADD3.X R21, R161, R21, R6, P4, P5 ;  /* 0x00000015a115a210 */ /* 0x000fce00027ea406 */
[----:B0-----:R-:W0:Y:S01]  /*1cc0*/  @!P3 LDC.64 R18, c[0x0][0x5c8] ;  /* 0x00017200ff12bb82 */ /* 0x001e220000000a00 */
[----:B--2---:R-:W-:-:S04]  /*1cd0*/  LOP3.LUT R9, R9, 0xff, RZ, 0xc0, !PT ;  /* 0x000000ff09097812 */ /* 0x004fc800078ec0ff */
[----:B------:R-:W-:-:S05]  /*1ce0*/  F2FP.F16.E4M3.UNPACK_B R9, R9 ;  /* 0x00000009ff09723e */ /* 0x000fca00020006ff */
[----:B------:R-:W-:-:S05]  /*1cf0*/  HADD2.F32 R9, -RZ, R9.H0_H0 ;  /* 0x20000009ff097230 */ /* 0x000fca0000004100 */
[----:B------:R-:W-:Y:S01]  /*1d00*/  FMUL R22, R9, R0 ;  /* 0x0000000009167220 */ /* 0x000fe20000400000 */
[----:B------:R-:W-:-:S03]  /*1d10*/  PRMT R9, RZ, 0x7610, R9 ;  /* 0x00007610ff097816 */ /* 0x000fc60000000009 */
[----:B------:R-:W-:-:S05]  /*1d20*/  FFMA R22, R123, R2, R22 ;  /* 0x000000027b167223 */ /* 0x000fca0000000016 */
[----:B------:R-:W-:-:S05]  /*1d30*/  F2FP.SATFINITE.E4M3.F32.PACK_AB_MERGE_C R23, RZ, R22, RZ ;  /* 0x00000016ff17723e */ /* 0x000fca00048070ff */
[----:B------:R1:W-:Y:S04]  /*1d40*/  @!P2 STG.E.U8 desc[UR12][R20.64+0x1], R23 ;  /* 0x000001171400a986 */ /* 0x0003e8000c10110c */
[----:B------:R-:W2:Y:S01]  /*1d50*/  @!P3 LDG.E.U8 R9, desc[UR12][R14.64+0x8] ;  /* 0x0000080c0e09b981 */ /* 0x000ea2000c1e1100 */
[----:B------:R-:W-:Y:S02]  /*1d60*/  ISETP.LT.OR P4, PT, R3, 0xa, !P1 ;  /* 0x0000000a0300780c */ /* 0x000fe40004f81670 */
[----:B0-----:R-:W-:-:S05]  /*1d70*/  @!P3 IADD3 R18, P2, R158, R18, RZ ;  /* 0x000000129e12b210 */ /* 0x001fca0007f5e0ff */
[----:B------:R-:W-:-:S06]  /*1d80*/  @!P3 IMAD.X R19, R161, 0x1, R19, P2 ;  /* 0x00000001a113b824 */ /* 0x000fcc00010e0613 */
[----:B-1----:R-:W0:Y:S01]  /*1d90*/  @!P4 LDC.64 R20, c[0x0][0x5c8] ;  /* 0x00017200ff14cb82 */ /* 0x002e220000000a00 */
        /* <DEDUP_REMOVED lines=23> */
[----:B0-----:R-:W-:-:S04]  /*1f10*/  @!P2 IADD3 R18, P4, P5, R158, R18, R5 ;  /* 0x000000129e12a210 */ /* 0x001fc80007d9e005 */
[----:B------:R-:W-:-:S07]  /*1f20*/  @!P2 IADD3.X R19, R161, R19, R6, P4, P5 ;  /* 0x00000013a113a210 */ /* 0x000fce00027ea406 */
        /* <DEDUP_REMOVED lines=312> */
[----:B------:R-:W0:Y:S01]  /*32b0*/  @!P1 LDC.64 R120, c[0x0][0x5c8] ;  /* 0x00017200ff789b82 */ /* 0x000e220000000a00 */
[----:B--2---:R-:W-:-:S04]  /*32c0*/  LOP3.LUT R9, R9, 0xff, RZ, 0xc0, !PT ;  /* 0x000000ff09097812 */ /* 0x004fc800078ec0ff */
[----:B------:R-:W-:-:S05]  /*32d0*/  F2FP.F16.E4M3.UNPACK_B R9, R9 ;  /* 0x00000009ff09723e */ /* 0x000fca00020006ff */
[----:B------:R-:W-:-:S05]  /*32e0*/  HADD2.F32 R9, -RZ, R9.H0_H0 ;  /* 0x20000009ff097230 */ /* 0x000fca0000004100 */
[----:B------:R-:W-:-:S04]  /*32f0*/  FMUL R9, R9, R0 ;  /* 0x0000000009097220 */ /* 0x000fc80000400000 */
[----:B------:R-:W-:-:S05]  /*3300*/  FFMA R9, R150, R2, R9 ;  /* 0x0000000296097223 */ /* 0x000fca0000000009 */
[----:B-1----:R-:W-:Y:S02]  /*3310*/  F2FP.SATFINITE.E4M3.F32.PACK_AB_MERGE_C R23, RZ, R9, RZ ;  /* 0x00000009ff17723e */ /* 0x002fe400048070ff */
[----:B------:R-:W-:-:S03]  /*3320*/  PRMT R9, RZ, 0x7610, R9 ;  /* 0x00007610ff097816 */ /* 0x000fc60000000009 */
[----:B------:R0:W-:Y:S04]  /*3330*/  @!P2 STG.E.U8 desc[UR12][R18.64+0x38], R23 ;  /* 0x000038171200a986 */ /* 0x0001e8000c10110c */
[----:B------:R1:W2:Y:S01]  /*3340*/  @!P1 LDG.E.U8 R9, desc[UR12][R16.64+0x39] ;  /* 0x0000390c10099981 */ /* 0x0002a2000c1e1100 */
[----:B------:R-:W-:-:S05]  /*3350*/  IADD3 R21, P0, R12, 0x40, RZ ;  /* 0x000000400c157810 */ /* 0x000fca0007f1e0ff */
[----:B------:R-:W-:Y:S01]  /*3360*/  IMAD.X R22, RZ, RZ, R13, P0 ;  /* 0x000000ffff167224 */ /* 0x000fe200000e060d */
[----:B------:R-:W-:Y:S01]  /*3370*/  ISETP.GE.AND P0, PT, R4, 0x41, PT ;  /* 0x000000410400780c */ /* 0x000fe20003f06270 */
[----:B------:R-:W-:Y:S01]  /*3380*/  IMAD.WIDE.U32 R14, R21, UR4, R10 ;  /* 0x00000004150e7c25 */ /* 0x000fe2000f8e000a */
[----:B0-----:R-:W-:Y:S02]  /*3390*/  @!P1 IADD3 R18, P4, P5, R158, R120, R5 ;  /* 0x000000789e129210 */ /* 0x001fe40007d9e005 */
[----:B------:R-:W-:Y:S01]  /*33a0*/  ISETP.LT.OR P3, PT, R3, 0x1, !P0 ;  /* 0x000000010300780c */ /* 0x000fe20004761670 */
[----:B------:R-:W-:Y:S01]  /*33b0*/  IMAD R22, R22, UR4, RZ ;  /* 0x0000000416167c24 */ /* 0x000fe2000f8e02ff */
[----:B------:R-:W-:Y:S02]  /*33c0*/  IADD3 R14, P2, R14, UR6, RZ ;  /* 0x000000060e0e7c10 */ /* 0x000fe4000ff5e0ff */
[----:B------:R-:W-:Y:S01]  /*33d0*/  @!P1 IADD3.X R19, R161, R121, R6, P4, P5 ;  /* 0x00000079a1139210 */ /* 0x000fe200027ea406 */
[----:B------:R-:W-:-:S05]  /*33e0*/  IMAD R21, R21, UR5, R22 ;  /* 0x0000000515157c24 */ /* 0x000fca000f8e0216 */
[----:B------:R-:W-:-:S03]  /*33f0*/  IADD3.X R15, R15, UR7, R21, P2, !PT ;  /* 0x000000070f0f7c10 */ /* 0x000fc600097fe415 */
        /* <DEDUP_REMOVED lines=29> */
[----:B-1----:R-:W-:Y:S02]  /*35d0*/  IADD3 R16, P4, R18, UR6, RZ ;  /* 0x0000000612107c10 */ /* 0x002fe4000ff9e0ff */
[----:B--2---:R-:W-:-:S04]  /*35e0*/  LOP3.LUT R9, R9, 0xff, RZ, 0xc0, !PT ;  /* 0x000000ff09097812 */ /* 0x004fc800078ec0ff */
[----:B------:R-:W-:-:S05]  /*35f0*/  F2FP.F16.E4M3.UNPACK_B R9, R9 ;  /* 0x00000009ff09723e */ /* 0x000fca00020006ff */
[----:B------:R-:W-:-:S05]  /*3600*/  HADD2.F32 R9, -RZ, R9.H0_H0 ;  /* 0x20000009ff097230 */ /* 0x000fca0000004100 */
[----:B------:R-:W-:Y:S01]  /*3610*/  FMUL R20, R9, R0 ;  /* 0x0000000009147220 */ /* 0x000fe20000400000 */
[----:B------:R-:W-:Y:S02]  /*3620*/  IMAD R9, R21, UR5, R22 ;  /* 0x0000000515097c24 */ /* 0x000fe4000f8e0216 */
[----:B------:R-:W1:Y:S01]  /*3630*/  @!P3 LDC.64 R22, c[0x0][0x5c8] ;  /* 0x00017200ff16bb82 */ /* 0x000e620000000a00 */
[----:B------:R-:W-:Y:S01]  /*3640*/  FFMA R89, R89, R2, R20 ;  /* 0x0000000259597223 */ /* 0x000fe20000000014 */
[----:B0-----:R-:W-:Y:S02]  /*3650*/  @!P2 IADD3 R20, P5, P6, R158, R120, R8 ;  /* 0x000000789e14a210 */ /* 0x001fe40007ebe008 */
[----:B------:R-:W-:Y:S02]  /*3660*/  IADD3.X R17, R19, UR7, R9, P4, !PT ;  /* 0x0000000713117c10 */ /* 0x000fe4000a7fe409 */
[----:B------:R-:W-:Y:S02]  /*3670*/  @!P2 IADD3.X R21, R161, R121, R7, P5, P6 ;  /* 0x00000079a115a210 */ /* 0x000fe40002fec407 */
[----:B------:R-:W-:-:S02]  /*3680*/  F2FP.SATFINITE.E4M3.F32.PACK_AB_MERGE_C R89, RZ, R89, RZ ;  /* 0x00000059ff59723e */ /* 0x000fc400048070ff */
[----:B------:R-:W-:-:S03]  /*3690*/  PRMT R9, RZ, 0x7610, R9 ;  /* 0x00007610ff097816 */ /* 0x000fc60000000009 */
[----:B------:R0:W-:Y:S04]  /*36a0*/  @!P2 STG.E.U8 desc[UR12][R20.64+0x1], R89 ;  /* 0x000001591400a986 */ /* 0x0001e8000c10110c */
[----:B------:R-:W2:Y:S01]  /*36b0*/  @!P3 LDG.E.U8 R9, desc[UR12][R16.64] ;  /* 0x0000000c1009b981 */ /* 0x000ea2000c1e1100 */
[----:B------:R-:W-:Y:S02]  /*36c0*/  @!P3 IADD3 R19, P4, P5, R8, R158, R5 ;  /* 0x0000009e0813b210 */ /* 0x000fe40007d9e005 */
[----:B------:R-:W-:Y:S02]  /*36d0*/  ISETP.LT.OR P2, PT, R3, 0x2, !P1 ;  /* 0x000000020300780c */ /* 0x000fe40004f41670 */
[----:B-1----:R-:W-:Y:S02]  /*36e0*/  @!P3 IADD3 R18, P6, R19, R22, RZ ;  /* 0x000000161312b210 */ /* 0x002fe40007fde0ff */
[----:B0-----:R-:W-:-:S05]  /*36f0*/  @!P3 IADD3.X R20, R7, R161, R6, P4, P5 ;  /* 0x000000a10714b210 */ /* 0x001fca00027ea406 */
[----:B------:R-:W-:-:S04]  /*3700*/  @!P3 IMAD.X R19, R20, 0x1, R23, P6 ;  /* 0x000000011413b824 */ /* 0x000fc800030e0617 */
[----:B------:R-:W0:Y:S01]  /*3710*/  @!P2 LDC.64 R88, c[0x0][0x5c8] ;  /* 0x00017200ff58ab82 */ /* 0x000e220000000a00 */
        /* <DEDUP_REMOVED lines=9> */
[----:B------:R-:W-:Y:S02]  /*37b0*/  @!P2 IADD3 R21, P4, P5, R8, R158, R5 ;  /* 0x0000009e0815a210 */ /* 0x000fe40007d9e005 */
[----:B------:R-:W-:Y:S02]  /*37c0*/  ISETP.LT.OR P3, PT, R3, 0x9, !P0 ;  /* 0x000000090300780c */ /* 0x000fe40004761670 */
[----:B0-----:R-:W-:Y:S02]  /*37d0*/  @!P2 IADD3 R20, P6, R21, R88, RZ ;  /* 0x000000581514a210 */ /* 0x001fe40007fde0ff */
[----:B-1----:R-:W-:-:S05]  /*37e0*/  @!P2 IADD3.X R18, R7, R161, R6, P4, P5 ;  /* 0x000000a10712a210 */ /* 0x002fca00027ea406 */
[----:B------:R-:W-:-:S04]  /*37f0*/  @!P2 IMAD.X R21, R18, 0x1, R89, P6 ;  /* 0x000000011215a824 */ /* 0x000fc800030e0659 */
[----:B------:R-:W0:Y:S01]  /*3800*/  @!P3 LDC.64 R18, c[0x0][0x5c8] ;  /* 0x00017200ff12bb82 */ /* 0x000e220000000a00 */
        /* <DEDUP_REMOVED lines=29> */
[----:B------:R-:W-:Y:S01]  /*39e0*/  FMUL R22, R9, R0 ;  /* 0x0000000009167220 */ /* 0x000fe20000400000 */
[----:B------:R-:W-:-:S03]  /*39f0*/  PRMT R9, RZ, 0x7610, R9 ;  /* 0x00007610ff097816 */ /* 0x000fc60000000009 */
[----:B------:R-:W-:-:S05]  /*3a00*/  FFMA R22, R93, R2, R22 ;  /* 0x000000025d167223 */ /* 0x000fca0000000016 */
[----:B-1----:R-:W-:-:S05]  /*3a10*/  F2FP.SATFINITE.E4M3.F32.PACK_AB_MERGE_C R23, RZ, R22, RZ ;  /* 0x00000016ff17723e */ /* 0x002fca00048070ff */
        /* <DEDUP_REMOVED lines=327> */
[----:B------:R-:W-:Y:S02]  /*4e90*/  @!P0 IADD3.X R21, R161, R21, R7, P3, P4 ;  /* 0x00000015a1158210 */ /* 0x000fe40001fe8407 */
[----:B--2---:R-:W-:-:S04]  /*4ea0*/  LOP3.LUT R9, R9, 0xff, RZ, 0xc0, !PT ;  /* 0x000000ff09097812 */ /* 0x004fc800078ec0ff */
[----:B------:R-:W-:-:S05]  /*4eb0*/  F2FP.F16.E4M3.UNPACK_B R9, R9 ;  /* 0x00000009ff09723e */ /* 0x000fca00020006ff */
[----:B------:R-:W-:-:S05]  /*4ec0*/  HADD2.F32 R9, -RZ, R9.H0_H0 ;  /* 0x20000009ff097230 */ /* 0x000fca0000004100 */
[----:B------:R-:W-:Y:S01]  /*4ed0*/  FMUL R22, R9, R0 ;  /* 0x0000000009167220 */ /* 0x000fe20000400000 */
[----:B------:R-:W-:-:S03]  /*4ee0*/  PRMT R9, RZ, 0x7610, R9 ;  /* 0x00007610ff097816 */ /* 0x000fc60000000009 */
[----:B------:R-:W-:-:S05]  /*4ef0*/  FFMA R22, R117, R2, R22 ;  /* 0x0000000275167223 */ /* 0x000fca0000000016 */
[----:B-1----:R-:W-:Y:S02]  /*4f00*/  F2FP.SATFINITE.E4M3.F32.PACK_AB_MERGE_C R19, RZ, R22, RZ ;  /* 0x00000016ff13723e */ /* 0x002fe400048070ff */
[----:B------:R-:W0:Y:S03]  /*4f10*/  @!P2 LDC.64 R22, c[0x0][0x5c8] ;  /* 0x00017200ff16ab82 */ /* 0x000e260000000a00 */
[----:B------:R1:W-:Y:S04]  /*4f20*/  @!P0 STG.E.U8 desc[UR12][R20.64+0x39], R19 ;  /* 0x0000391314008986 */ /* 0x0003e8000c10110c */
[----:B------:R-:W2:Y:S01]  /*4f30*/  @!P2 LDG.E.U8 R9, desc[UR12][R16.64+0x38] ;  /* 0x0000380c1009a981 */ /* 0x000ea2000c1e1100 */
[----:B------:R-:W-:-:S02]  /*4f40*/  @!P2 IADD3 R15, P0, P3, R8, R158, R5 ;  /* 0x0000009e080fa210 */ /* 0x000fc40007b1e005 */
[----:B------:R-:W-:Y:S02]  /*4f50*/  ISETP.LT.OR P1, PT, R3, 0x3a, !P1 ;  /* 0x0000003a0300780c */ /* 0x000fe40004f21670 */
[----:B------:R-:W-:-:S11]  /*4f60*/  @!P2 IADD3.X R18, R7, R161, R6, P0, P3 ;  /* 0x000000a10712a210 */ /* 0x000fd600007e6406 */
[----:B------:R-:W3:Y:S01]  /*4f70*/  @!P1 LDC.64 R88, c[0x0][0x5c8] ;  /* 0x00017200ff589b82 */ /* 0x000ee20000000a00 */
[----:B0-----:R-:W-:-:S05]  /*4f80*/  @!P2 IADD3 R14, P4, R15, R22, RZ ;  /* 0x000000160f0ea210 */ /* 0x001fca0007f9e0ff */
[----:B------:R-:W-:Y:S01]  /*4f90*/  @!P2 IMAD.X R15, R18, 0x1, R23, P4 ;  /* 0x00000001120fa824 */ /* 0x000fe200020e0617 */
        /* <DEDUP_REMOVED lines=9> */
[----:B------:R-:W-:Y:S02]  /*5030*/  IADD3 R19, P0, R12, 0x80, RZ ;  /* 0x000000800c137810 */ /* 0x000fe40007f1e0ff */
[----:B------:R-:W-:-:S03]  /*5040*/  @!P1 IADD3 R23, P2, P4, R8, R158, R5 ;  /* 0x0000009e08179210 */ /* 0x000fc60007c5e005 */
[----:B------:R-:W-:Y:S01]  /*5050*/  IMAD.X R20, RZ, RZ, R13, P0 ;  /* 0x000000ffff147224 */ /* 0x000fe200000e060d */
[----:B------:R-:W-:Y:S02]  /*5060*/  ISETP.GE.AND P0, PT, R4, 0x81, PT ;  /* 0x000000810400780c */ /* 0x000fe40003f06270 */
[----:B0-----:R-:W-:Y:S01]  /*5070*/  @!P1 IADD3.X R14, R7, R161, R6, P2, P4 ;  /* 0x000000a1070e9210 */ /* 0x001fe200017e8406 */
[----:B------:R-:W-:Y:S01]  /*5080*/  IMAD R20, R20, UR4, RZ ;  /* 0x0000000414147c24 */ /* 0x000fe2000f8e02ff */
[----:B------:R-:W-:Y:S02]  /*5090*/  ISETP.LT.OR P3, PT, R3, 0x1, !P0 ;  /* 0x000000010300780c */ /* 0x000fe40004761670 */
[----:B---3--:R-:W-:Y:S02]  /*50a0*/  @!P1 IADD3 R16, P5, R23, R88, RZ ;  /* 0x0000005817109210 */ /* 0x008fe40007fbe0ff */
[----:B------:R-:W-:-:S03]  /*50b0*/  PRMT R7, RZ, 0x7610, R7 ;  /* 0x00007610ff077816 */ /* 0x000fc60000000007 */
[----:B------:R-:W-:-:S06]  /*50c0*/  @!P1 IMAD.X R17, R14, 0x1, R89, P5 ;  /* 0x000000010e119824 */ /* 0x000fcc00028e0659 */
[----:B------:R-:W0:Y:S01]  /*50d0*/  @!P3 LDC.64 R22, c[0x0][0x5c8] ;  /* 0x00017200ff16bb82 */ /* 0x000e220000000a00 */
[----:B--2---:R-:W-:-:S04]  /*50e0*/  LOP3.LUT R9, R9, 0xff, RZ, 0xc0, !PT ;  /* 0x000000ff09097812 */ /* 0x004fc800078ec0ff */
[----:B------:R-:W-:-:S05]  /*50f0*/  F2FP.F16.E4M3.UNPACK_B R9, R9 ;  /* 0x00000009ff09723e */ /* 0x000fca00020006ff */
[----:B------:R-:W-:-:S05]  /*5100*/  HADD2.F32 R9, -RZ, R9.H0_H0 ;  /* 0x20000009ff097230 */ /* 0x000fca0000004100 */
[----:B------:R-:W-:Y:S01]  /*5110*/  FMUL R18, R9, R0 ;  /* 0x0000000009127220 */ /* 0x000fe20000400000 */
[----:B------:R-:W-:-:S04]  /*5120*/  IMAD.WIDE.U32 R8, R19, UR4, R10 ;  /* 0x0000000413087c25 */ /* 0x000fc8000f8e000a */
[----:B------:R-:W-:Y:S01]  /*5130*/  FFMA R18, R119, R2, R18 ;  /* 0x0000000277127223 */ /* 0x000fe20000000012 */
[----:B------:R-:W-:Y:S01]  /*5140*/  IMAD R19, R19, UR5, R20 ;  /* 0x0000000513137c24 */ /* 0x000fe2000f8e0214 */
[----:B------:R-:W-:-:S03]  /*5150*/  IADD3 R8, P2, R8, UR6, RZ ;  /* 0x0000000608087c10 */ /* 0x000fc6000ff5e0ff */
[----:B------:R-:W-:Y:S02]  /*5160*/  F2FP.SATFINITE.E4M3.F32.PACK_AB_MERGE_C R21, RZ, R18, RZ ;  /* 0x00000012ff15723e */ /* 0x000fe400048070ff */
[----:B------:R-:W-:-:S03]  /*5170*/  IADD3.X R9, R9, UR7, R19, P2, !PT ;  /* 0x0000000709097c10 */ /* 0x000fc600097fe413 */
[----:B------:R1:W-:Y:S04]  /*5180*/  @!P1 STG.E.U8 desc[UR12][R16.64+0x39], R21 ;  /* 0x0000391510009986 */ /* 0x0003e8000c10110c */
[----:B------:R-:W2:Y:S01]  /*5190*/  @!P3 LDG.E.U8 R7, desc[UR12][R8.64] ;  /* 0x0000000c0807b981 */ /* 0x000ea2000c1e1100 */
[----:B------:R-:W-:Y:S01]  /*51a0*/  IMAD.WIDE.U32 R14, R156, 0x80, RZ ;  /* 0x000000809c0e7825 */ /* 0x000fe200078e00ff */
[----:B------:R-:W-:-:S03]  /*51b0*/  ISETP.LT.OR P2, PT, R3, 0x2, !P0 ;  /* 0x000000020300780c */ /* 0x000fc60004741670 */
[----:B------:R-:W-:Y:S01]  /*51c0*/  IMAD.SHL.U32 R19, R157, 0x80, RZ ;  /* 0x000000809d137824 */ /* 0x000fe200078e00ff */
[----:B0-----:R-:W-:-:S03]  /*51d0*/  @!P3 IADD3 R14, P1, P4, R158, R22, R14 ;  /* 0x000000169e0eb210 */ /* 0x001fc60007c3e00e */
[----:B------:R-:W-:-:S05]  /*51e0*/  IMAD.IADD R160, R15, 0x1, R19 ;  /* 0x000000010fa07824 */ /* 0x000fca00078e0213 */
[----:B------:R-:W-:Y:S01]  /*51f0*/  @!P3 IADD3.X R15, R161, R23, R160, P1, P4 ;  /* 0x00000017a10fb210 */ /* 0x000fe20000fe84a0 */
        /* <DEDUP_REMOVED lines=9> */
[----:B------:R-:W3:Y:S01]  /*5290*/  @!P2 LDG.E.U8 R7, desc[UR12][R8.64+0x1] ;  /* 0x0000010c0807a981 */ /* 0x000ee2000c1e1100 */
[----:B-1----:R-:W-:Y:S02]  /*52a0*/  IADD3 R17, P1, R12, 0x88, RZ ;  /* 0x000000880c117810 */ /* 0x002fe40007f3e0ff */
[----:B------:R-:W-:-:S03]  /*52b0*/  @!P2 LEA R21, P4, R156, R158, 0x7 ;  /* 0x0000009e9c15a211 */ /* 0x000fc600078838ff */
[----:B------:R-:W-:Y:S01]  /*52c0*/  IMAD.X R19, RZ, RZ, R13, P1 ;  /* 0x000000ffff137224 */ /* 0x000fe200008e060d */
[----:B------:R-:W-:Y:S01]  /*52d0*/  ISETP.GE.AND P1, PT, R4, 0x89, PT ;  /* 0x000000890400780c */ /* 0x000fe20003f26270 */
[----:B--2---:R-:W-:Y:S01]  /*52e0*/  IMAD.WIDE.U32 R14, R17, UR4, R10 ;  /* 0x00000004110e7c25 */ /* 0x004fe2000f8e000a */
[----:B------:R-:W-:Y:S02]  /*52f0*/  @!P2 LEA.HI.X R20, R156, R161, R157, 0x7, P4 ;  /* 0x000000a19c14a211 */ /* 0x000fe400020f3c9d */
[----:B------:R-:W-:Y:S01]  /*5300*/  ISETP.LT.OR P3, PT, R3, 0x1, !P1 ;  /* 0x000000010300780c */ /* 0x000fe20004f61670 */
[----:B------:R-:W-:Y:S01]  /*5310*/  IMAD R22, R19, UR4, RZ ;  /* 0x0000000413167c24 */ /* 0x000fe2000f8e02ff */
[----:B0-----:R-:W-:Y:S02]  /*5320*/  @!P2 IADD3 R16, P5, R21, R88, RZ ;  /* 0x000000581510a210 */ /* 0x001fe40007fbe0ff */
[----:B------:R-:W-:Y:S02]  /*5330*/  IADD3 R14, P4, R14, UR6, RZ ;  /* 0x000000060e0e7c10 */ /* 0x000fe4000ff9e0ff */
[----:B---3--:R-:W-:-:S04]  /*5340*/  LOP3.LUT R7, R7, 0xff, RZ, 0xc0, !PT ;  /* 0x000000ff07077812 */ /* 0x008fc800078ec0ff */
[----:B------:R-:W-:-:S05]  /*5350*/  F2FP.F16.E4M3.UNPACK_B R7, R7 ;  /* 0x00000007ff07723e */ /* 0x000fca00020006ff */
[----:B------:R-:W-:-:S05]  /*5360*/  HADD2.F32 R7, -RZ, R7.H0_H0 ;  /* 0x20000007ff077230 */ /* 0x000fca0000004100 */
[----:B------:R-:W-:Y:S01]  /*5370*/  FMUL R18, R7, R0 ;  /* 0x0000000007127220 */ /* 0x000fe20000400000 */
[----:B------:R-:W-:Y:S02]  /*5380*/  IMAD R7, R17, UR5, R22 ;  /* 0x0000000511077c24 */ /* 0x000fe4000f8e0216 */
[----:B------:R-:W-:Y:S02]  /*5390*/  @!P2 IMAD.X R17, R20, 0x1, R89, P5 ;  /* 0x000000011411a824 */ /* 0x000fe400028e0659 */
[----:B------:R-:W-:Y:S01]  /*53a0*/  FFMA R18, R57, R2, R18 ;  /* 0x0000000239127223 */ /* 0x000fe20000000012 */
[----:B------:R-:W0:Y:S01]  /*53b0*/  @!P3 LDC.64 R22, c[0x0][0x5c8] ;  /* 0x00017200ff16bb82 */ /* 0x000e220000000a00 */
[--C-:B------:R-:W-:Y:S02]  /*53c0*/  IADD3.X R15, R15, UR7, R7.reuse, P4, !PT ;  /* 0x000000070f0f7c10 */ /* 0x100fe4000a7fe407 */
[----:B------:R-:W-:Y:S02]  /*53d0*/  PRMT R7, RZ, 0x7610, R7 ;  /* 0x00007610ff077816 */ /* 0x000fe40000000007 */
[----:B------:R-:W-:-:S05]  /*53e0*/  F2FP.SATFINITE.E4M3.F32.PACK_AB_MERGE_C R21, RZ, R18, RZ ;  /* 0x00000012ff15723e */ /* 0x000fca00048070ff */
[----:B------:R1:W-:Y:S04]  /*53f0*/  @!P2 STG.E.U8 desc[UR12][R16.64+0x1], R21 ;  /* 0x000001151000a986 */ /* 0x0003e8000c10110c */
[----:B------:R-:W2:Y:S01]  /*5400*/  @!P3 LDG.E.U8 R7, desc[UR12][R14.64] ;  /* 0x0000000c0e07b981 */ /* 0x000ea2000c1e1100 */
[----:B------:R-:W-:-:S04]  /*5410*/  @!P3 IADD3 R19, P2, R5, R158, RZ ;  /* 0x0000009e0513b210 */ /* 0x000fc80007f5e0ff */
[----:B------:R-:W-:Y:S01]  /*5420*/  @!P3 LEA R19, P4, R156, R19, 0x7 ;  /* 0x000000139c13b211 */ /* 0x000fe200078838ff */
[----:B------:R-:W-:Y:S01]  /*5430*/  @!P3 IMAD.X R20, R6, 0x1, R161, P2 ;  /* 0x000000010614b824 */ /* 0x000fe200010e06a1 */
[----:B------:R-:W-:Y:S02]  /*5440*/  ISETP.LT.OR P2, PT, R3, 0x2, !P1 ;  /* 0x000000020300780c */ /* 0x000fe40004f41670 */
[----:B0-----:R-:W-:Y:S02]  /*5450*/  @!P3 IADD3 R18, P5, R19, R22, RZ ;  /* 0x000000161312b210 */ /* 0x001fe40007fbe0ff */
[----:B-1----:R-:W-:-:S05]  /*5460*/  @!P3 LEA.HI.X R16, R156, R20, R157, 0x7, P4 ;  /* 0x000000149c10b211 */ /* 0x002fca00020f3c9d */
        /* <DEDUP_REMOVED lines=11> */
[----:B------:R-:W-:-:S04]  /*5520*/  @!P2 IADD3 R17, P3, R5, R158, RZ ;  /* 0x0000009e0511a210 */ /* 0x000fc80007f7e0ff */
[----:B------:R-:W-:-:S04]  /*5530*/  @!P2 LEA R17, P4, R156, R17, 0x7 ;  /* 0x000000119c11a211 */ /* 0x000fc800078838ff */
[----:B0-----:R-:W-:Y:S02]  /*5540*/  @!P2 IADD3 R16, P5, R17, R22, RZ ;  /* 0x000000161110a210 */ /* 0x001fe40007fbe0ff */
[----:B--2---:R-:W-:-:S04]  /*5550*/  LOP3.LUT R7, R7, 0xff, RZ, 0xc0, !PT ;  /* 0x000000ff07077812 */ /* 0x004fc800078ec0ff */
[----:B------:R-:W-:-:S05]  /*5560*/  F2FP.F16.E4M3.UNPACK_B R7, R7 ;  /* 0x00000007ff07723e */ /* 0x000fca00020006ff */
[----:B------:R-:W-:-:S05]  /*5570*/  HADD2.F32 R7, -RZ, R7.H0_H0 ;  /* 0x20000007ff077230 */ /* 0x000fca0000004100 */
[----:B------:R-:W-:Y:S01]  /*5580*/  FMUL R20, R7, R0 ;  /* 0x0000000007147220 */ /* 0x000fe20000400000 */
[----:B------:R-:W-:Y:S01]  /*5590*/  @!P2 IMAD.X R7, R6, 0x1, R161, P3 ;  /* 0x000000010607a824 */ /* 0x000fe200018e06a1 */
[----:B------:R-:W-:Y:S02]  /*55a0*/  ISETP.LT.OR P3, PT, R3, 0x9, !P0 ;  /* 0x000000090300780c */ /* 0x000fe40004761670 */
[----:B------:R-:W-:Y:S02]  /*55b0*/  FFMA R20, R59, R2, R20 ;  /* 0x000000023b147223 */ /* 0x000fe40000000014 */
[----:B-1----:R-:W-:Y:S02]  /*55c0*/  @!P2 LEA.HI.X R18, R156, R7, R157, 0x7, P4 ;  /* 0x000000079c12a211 */ /* 0x002fe400020f3c9d */
[----:B------:R-:W-:Y:S02]  /*55d0*/  PRMT R7, RZ, 0x7610, R7 ;  /* 0x00007610ff077816 */ /* 0x000fe40000000007 */
[----:B------:R-:W-:Y:S01]  /*55e0*/  F2FP.SATFINITE.E4M3.F32.PACK_AB_MERGE_C R21, RZ, R20, RZ ;  /* 0x00000014ff15723e */ /* 0x000fe200048070ff */
[----:B------:R-:W-:-:S04]  /*55f0*/  @!P2 IMAD.X R17, R18, 0x1, R23, P5 ;  /* 0x000000011211a824 */ /* 0x000fc800028e0617 */
[----:B------:R-:W0:Y:S01]  /*5600*/  @!P3 LDC.64 R22, c[0x0][0x5c8] ;  /* 0x00017200ff16bb82 */ /* 0x000e220000000a00 */
[----:B------:R1:W-:Y:S04]  /*5610*/  @!P2 STG.E.U8 desc[UR12][R16.64+0x1], R21 ;  /* 0x000001151000a986 */ /* 0x0003e8000c10110c */
[----:B------:R-:W2:Y:S01]  /*5620*/  @!P3 LDG.E.U8 R7, desc[UR12][R8.64+0x8] ;  /* 0x0000080c0807b981 */ /* 0x000ea2000c1e1100 */
[C---:B------:R-:W-:Y:S02]  /*5630*/  @!P3 LEA R19, P4, R156.reuse, R158, 0x7 ;  /* 0x0000009e9c13b211 */ /* 0x040fe400078838ff */
[----:B------:R-:W-:Y:S02]  /*5640*/  ISETP.LT.OR P2, PT, R3, 0xa, !P0 ;  /* 0x0000000a0300780c */ /* 0x000fe40004741670 */
[----:B-1----:R-:W-:-:S02]  /*5650*/  @!P3 LEA.HI.X R16, R156, R161, R157, 0x7, P4 ;  /* 0x000000a19c10b211 */ /* 0x002fc400020f3c9d */
[----:B0-----:R-:W-:-:S05]  /*5660*/  @!P3 IADD3 R18, P5, R19, R22, RZ ;  /* 0x000000161312b210 */ /* 0x001fca0007fbe0ff */
        /* <DEDUP_REMOVED lines=11> */
[C---:B------:R-:W-:Y:S02]  /*5720*/  @!P2 LEA R17, P4, R156.reuse, R158, 0x7 ;  /* 0x0000009e9c11a211 */ /* 0x040fe400078838ff */
        /* <DEDUP_REMOVED lines=398> */
[----:B------:R-:W-:Y:S02]  /*7010*/  @!P2 IADD3 R9, P0, R5, R158, RZ ;  /* 0x0000009e0509a210 */ /* 0x000fe40007f1e0ff */
[----:B------:R-:W-:Y:S02]  /*7020*/  ISETP.LT.OR P1, PT, R3, 0x3a, !P1 ;  /* 0x0000003a0300780c */ /* 0x000fe40004f21670 */
[----:B------:R-:W-:Y:S01]  /*7030*/  @!P2 LEA R21, P3, R156, R9, 0x7 ;  /* 0x000000099c15a211 */ /* 0x000fe200078638ff */
[----:B------:R-:W-:-:S03]  /*7040*/  @!P2 IMAD.X R9, R6, 0x1, R161, P0 ;  /* 0x000000010609a824 */ /* 0x000fc600000e06a1 */
[----:B0-----:R-:W-:Y:S02]  /*7050*/  @!P2 IADD3 R8, P0, R21, R22, RZ ;  /* 0x000000161508a210 */ /* 0x001fe40007f1e0ff */
[----:B-1----:R-:W-:-:S05]  /*7060*/  @!P2 LEA.HI.X R16, R156, R9, R157, 0x7, P3 ;  /* 0x000000099c10a211 */ /* 0x002fca00018f3c9d */
[----:B------:R-:W-:Y:S01]  /*7070*/  @!P2 IMAD.X R9, R16, 0x1, R23, P0 ;  /* 0x000000011009a824 */ /* 0x000fe200000e0617 */
        /* <DEDUP_REMOVED lines=9> */
[----:B------:R2:W3:Y:S01]  /*7110*/  @!P1 LDG.E.U8 R7, desc[UR12][R14.64+0x39] ;  /* 0x0000390c0e079981 */ /* 0x0004e2000c1e1100 */
[----:B------:R-:W-:-:S04]  /*7120*/  @!P1 IADD3 R19, P2, R5, R158, RZ ;  /* 0x0000009e05139210 */ /* 0x000fc80007f5e0ff */
[----:B------:R-:W-:Y:S01]  /*7130*/  @!P1 LEA R19, P4, R156, R19, 0x7 ;  /* 0x000000139c139211 */ /* 0x000fe200078838ff */
[----:B--2---:R-:W-:-:S05]  /*7140*/  @!P1 IMAD.X R15, R6, 0x1, R161, P2 ;  /* 0x00000001060f9824 */ /* 0x004fca00010e06a1 */
[----:B------:R-:W-:Y:S02]  /*7150*/  @!P1 LEA.HI.X R18, R156, R15, R157, 0x7, P4 ;  /* 0x0000000f9c129211 */ /* 0x000fe400020f3c9d */
[----:B---3--:R-:W-:-:S04]  /*7160*/  LOP3.LUT R7, R7, 0xff, RZ, 0xc0, !PT ;  /* 0x000000ff07077812 */ /* 0x008fc800078ec0ff */
[----:B------:R-:W-:-:S05]  /*7170*/  F2FP.F16.E4M3.UNPACK_B R7, R7 ;  /* 0x00000007ff07723e */ /* 0x000fca00020006ff */
[----:B------:R-:W-:-:S05]  /*7180*/  HADD2.F32 R7, -RZ, R7.H0_H0 ;  /* 0x20000007ff077230 */ /* 0x000fca0000004100 */
[----:B------:R-:W-:Y:S01]  /*7190*/  FMUL R16, R7, R0 ;  /* 0x0000000007107220 */ /* 0x000fe20000400000 */
[----:B------:R-:W-:-:S03]  /*71a0*/  IADD3 R7, P0, R12, 0xc0, RZ ;  /* 0x000000c00c077810 */ /* 0x000fc60007f1e0ff */
[----:B------:R-:W-:Y:S02]  /*71b0*/  FFMA R87, R87, R2, R16 ;  /* 0x0000000257577223 */ /* 0x000fe40000000010 */
[----:B------:R-:W-:Y:S01]  /*71c0*/  IMAD.X R16, RZ, RZ, R13, P0 ;  /* 0x000000ffff107224 */ /* 0x000fe200000e060d */
[----:B------:R-:W-:Y:S01]  /*71d0*/  ISETP.GE.AND P0, PT, R4, 0xc1, PT ;  /* 0x000000c10400780c */ /* 0x000fe20003f06270 */
[----:B-1----:R-:W-:Y:S01]  /*71e0*/  IMAD.WIDE.U32 R8, R7, UR4, R10 ;  /* 0x0000000407087c25 */ /* 0x002fe2000f8e000a */
[----:B------:R-:W-:Y:S02]  /*71f0*/  F2FP.SATFINITE.E4M3.F32.PACK_AB_MERGE_C R87, RZ, R87, RZ ;  /* 0x00000057ff57723e */ /* 0x000fe400048070ff */
[----:B------:R-:W-:Y:S01]  /*7200*/  ISETP.LT.OR P3, PT, R3, 0x1, !P0 ;  /* 0x000000010300780c */ /* 0x000fe20004761670 */
[----:B------:R-:W-:Y:S01]  /*7210*/  IMAD R14, R16, UR4, RZ ;  /* 0x00000004100e7c24 */ /* 0x000fe2000f8e02ff */
[----:B0-----:R-:W-:Y:S02]  /*7220*/  @!P1 IADD3 R16, P5, R19, R20, RZ ;  /* 0x0000001413109210 */ /* 0x001fe40007fbe0ff */
[----:B------:R-:W-:Y:S01]  /*7230*/  IADD3 R8, P2, R8, UR6, RZ ;  /* 0x0000000608087c10 */ /* 0x000fe2000ff5e0ff */
[----:B------:R-:W-:-:S02]  /*7240*/  IMAD R7, R7, UR5, R14 ;  /* 0x0000000507077c24 */ /* 0x000fc4000f8e020e */
[----:B------:R-:W-:-:S03]  /*7250*/  @!P1 IMAD.X R17, R18, 0x1, R21, P5 ;  /* 0x0000000112119824 */ /* 0x000fc600028e0615 */
[--C-:B------:R-:W-:Y:S02]  /*7260*/  IADD3.X R9, R9, UR7, R7.reuse, P2, !PT ;  /* 0x0000000709097c10 */ /* 0x100fe400097fe407 */
[----:B------:R-:W-:Y:S01]  /*7270*/  PRMT R7, RZ, 0x7610, R7 ;  /* 0x00007610ff077816 */ /* 0x000fe20000000007 */
[----:B------:R0:W-:Y:S01]  /*7280*/  @!P1 STG.E.U8 desc[UR12][R16.64+0x39], R87 ;  /* 0x0000395710009986 */ /* 0x0001e2000c10110c */
[----:B------:R-:W1:Y:S04]  /*7290*/  @!P3 LDC.64 R18, c[0x0][0x5c8] ;  /* 0x00017200ff12bb82 */ /* 0x000e680000000a00 */
[----:B------:R-:W2:Y:S01]  /*72a0*/  @!P3 LDG.E.U8 R7, desc[UR12][R8.64] ;  /* 0x0000000c0807b981 */ /* 0x000ea2000c1e1100 */
[----:B------:R-:W-:Y:S01]  /*72b0*/  @!P3 IMAD.MOV.U32 R160, RZ, RZ, R158 ;  /* 0x000000ffffa0b224 */ /* 0x000fe200078e009e */
[----:B------:R-:W-:-:S03]  /*72c0*/  ISETP.LT.OR P2, PT, R3, 0x2, !P0 ;  /* 0x000000020300780c */ /* 0x000fc60004741670 */
[----:B------:R-:W-:-:S04]  /*72d0*/  @!P3 IMAD.WIDE.U32 R14, R156, 0xc0, R160 ;  /* 0x000000c09c0eb825 */ /* 0x000fc800078e00a0 */
[----:B0-----:R-:W-:-:S06]  /*72e0*/  @!P3 IMAD R16, R157, 0xc0, RZ ;  /* 0x000000c09d10b824 */ /* 0x001fcc00078e02ff */
[----:B------:R-:W0:Y:S01]  /*72f0*/  @!P2 LDC.64 R20, c[0x0][0x5c8] ;  /* 0x00017200ff14ab82 */ /* 0x000e220000000a00 */
[----:B-1----:R-:W-:-:S04]  /*7300*/  @!P3 IADD3 R14, P1, R14, R18, RZ ;  /* 0x000000120e0eb210 */ /* 0x002fc80007f3e0ff */
[----:B------:R-:W-:Y:S02]  /*7310*/  @!P3 IADD3.X R15, R19, R15, R16, P1, !PT ;  /* 0x0000000f130fb210 */ /* 0x000fe40000ffe410 */
        /* <DEDUP_REMOVED lines=9> */
[----:B------:R-:W-:Y:S02]  /*73b0*/  IADD3 R17, P3, R12, 0xc8, RZ ;  /* 0x000000c80c117810 */ /* 0x000fe40007f7e0ff */
[----:B------:R-:W-:-:S03]  /*73c0*/  ISETP.GE.AND P1, PT, R4, 0xc9, PT ;  /* 0x000000c90400780c */ /* 0x000fc60003f26270 */
[----:B------:R-:W-:Y:S01]  /*73d0*/  IMAD.X R4, RZ, RZ, R13, P3 ;  /* 0x000000ffff047224 */ /* 0x000fe200018e060d */
[----:B------:R-:W-:Y:S01]  /*73e0*/  ISETP.LT.OR P3, PT, R3, 0x1, !P1 ;  /* 0x000000010300780c */ /* 0x000fe20004f61670 */
[----:B------:R-:W-:Y:S02]  /*73f0*/  @!P2 IMAD.MOV.U32 R13, RZ, RZ, R161 ;  /* 0x000000ffff0da224 */ /* 0x000fe400078e00a1 */
[----:B------:R-:W-:-:S04]  /*7400*/  IMAD.WIDE.U32 R10, R17, UR4, R10 ;  /* 0x00000004110a7c25 */ /* 0x000fc8000f8e000a */
[----:B------:R-:W-:Y:S01]  /*7410*/  IMAD R4, R4, UR4, RZ ;  /* 0x0000000404047c24 */ /* 0x000fe2000f8e02ff */
[----:B------:R-:W-:-:S03]  /*7420*/  IADD3 R10, P4, R10, UR6, RZ ;  /* 0x000000060a0a7c10 */ /* 0x000fc6000ff9e0ff */
[--C-:B------:R-:W-:Y:S01]  /*7430*/  IMAD R17, R17, UR5, R4.reuse ;  /* 0x0000000511117c24 */ /* 0x100fe2000f8e0204 */
[----:B------:R-:W-:-:S04]  /*7440*/  PRMT R4, RZ, 0x7610, R4 ;  /* 0x00007610ff047816 */ /* 0x000fc80000000004 */
[----:B------:R-:W-:Y:S02]  /*7450*/  IADD3.X R11, R11, UR7, R17, P4, !PT ;  /* 0x000000070b0b7c10 */ /* 0x000fe4000a7fe411 */
[----:B------:R-:W1:Y:S01]  /*7460*/  @!P3 LDC.64 R16, c[0x0][0x5c8] ;  /* 0x00017200ff10bb82 */ /* 0x000e620000000a00 */
[----:B--2---:R-:W-:-:S04]  /*7470*/  LOP3.LUT R7, R7, 0xff, RZ, 0xc0, !PT ;  /* 0x000000ff07077812 */ /* 0x004fc800078ec0ff */
[----:B------:R-:W-:-:S05]  /*7480*/  F2FP.F16.E4M3.UNPACK_B R7, R7 ;  /* 0x00000007ff07723e */ /* 0x000fca00020006ff */
[----:B------:R-:W-:-:S05]  /*7490*/  HADD2.F32 R7, -RZ, R7.H0_H0 ;  /* 0x20000007ff077230 */ /* 0x000fca0000004100 */
[----:B------:R-:W-:Y:S01]  /*74a0*/  FMUL R12, R7, R0 ;  /* 0x00000000070c7220 */ /* 0x000fe20000400000 */
[----:B------:R-:W-:-:S03]  /*74b0*/  @!P2 IMAD R7, R157, 0xc0, RZ ;  /* 0x000000c09d07a824 */ /* 0x000fc600078e02ff */
[----:B------:R-:W-:Y:S01]  /*74c0*/  FFMA R25, R25, R2, R12 ;  /* 0x0000000219197223 */ /* 0x000fe2000000000c */
[----:B------:R-:W-:-:S04]  /*74d0*/  @!P2 IMAD.MOV.U32 R12, RZ, RZ, R158 ;  /* 0x000000ffff0ca224 */ /* 0x000fc800078e009e */
[----:B------:R-:W-:Y:S01]  /*74e0*/  @!P2 IMAD.WIDE.U32 R12, R156, 0xc0, R12 ;  /* 0x000000c09c0ca825 */ /* 0x000fe200078e000c */
[----:B------:R-:W-:Y:S02]  /*74f0*/  F2FP.SATFINITE.E4M3.F32.PACK_AB_MERGE_C R25, RZ, R25, RZ ;  /* 0x00000019ff19723e */ /* 0x000fe400048070ff */
[----:B0-----:R-:W-:-:S04]  /*7500*/  @!P2 IADD3 R14, P5, R12, R20, RZ ;  /* 0x000000140c0ea210 */ /* 0x001fc80007fbe0ff */
[----:B------:R-:W-:-:S05]  /*7510*/  @!P2 IADD3.X R15, R21, R13, R7, P5, !PT ;  /* 0x0000000d150fa210 */ /* 0x000fca0002ffe407 */
[----:B------:R0:W-:Y:S04]  /*7520*/  @!P2 STG.E.U8 desc[UR12][R14.64+0x1], R25 ;  /* 0x000001190e00a986 */ /* 0x0001e8000c10110c */
[----:B------:R-:W2:Y:S01]  /*7530*/  @!P3 LDG.E.U8 R4, desc[UR12][R10.64] ;  /* 0x0000000c0a04b981 */ /* 0x000ea2000c1e1100 */
[----:B------:R-:W-:-:S05]  /*7540*/  @!P3 IADD3 R12, P2, R5, R158, RZ ;  /* 0x0000009e050cb210 */ /* 0x000fca0007f5e0ff */
[----:B------:R-:W-:Y:S01]  /*7550*/  @!P3 IMAD.X R13, R6, 0x1, R161, P2 ;  /* 0x00000001060db824 */ /* 0x000fe200010e06a1 */
[----:B------:R-:W-:Y:S01]  /*7560*/  ISETP.LT.OR P2, PT, R3, 0x2, !P1 ;  /* 0x000000020300780c */ /* 0x000fe20004f41670 */
[----:B------:R-:W-:-:S03]  /*7570*/  @!P3 IMAD.WIDE.U32 R12, R156, 0xc0, R12 ;  /* 0x000000c09c0cb825 */ /* 0x000fc600078e000c */
[----:B-1----:R-:W-:-:S09]  /*7580*/  @!P3 IADD3 R12, P4, R12, R16, RZ ;  /* 0x000000100c0cb210 */ /* 0x002fd20007f9e0ff */
[----:B------:R-:W1:Y:S01]  /*7590*/  @!P2 LDC.64 R18, c[0x0][0x5c8] ;  /* 0x00017200ff12ab82 */ /* 0x000e620000000a00 */
[----:B--2---:R-:W-:-:S04]  /*75a0*/  LOP3.LUT R4, R4, 0xff, RZ, 0xc0, !PT ;  /* 0x000000ff04047812 */ /* 0x004fc800078ec0ff */
[----:B------:R-:W-:-:S05]  /*75b0*/  F2FP.F16.E4M3.UNPACK_B R4, R4 ;  /* 0x00000004ff04723e */ /* 0x000fca00020006ff */
[----:B------:R-:W-:Y:S02]  /*75c0*/  HADD2.F32 R7, -RZ, R4.H0_H0 ;  /* 0x20000004ff077230 */ /* 0x000fe40000004100 */
[----:B------:R-:W-:-:S03]  /*75d0*/  @!P3 IMAD R4, R157, 0xc0, RZ ;  /* 0x000000c09d04b824 */ /* 0x000fc600078e02ff */
[----:B------:R-:W-:Y:S02]  /*75e0*/  FMUL R7, R7, R0 ;  /* 0x0000000007077220 */ /* 0x000fe40000400000 */
[----:B------:R-:W-:Y:S02]  /*75f0*/  @!P3 IADD3.X R13, R17, R4, R13, P4, !PT ;  /* 0x00000004110db210 */ /* 0x000fe400027fe40d */
[----:B------:R-:W-:Y:S01]  /*7600*/  FFMA R7, R26, R2, R7 ;  /* 0x000000021a077223 */ /* 0x000fe20000000007 */
[----:B------:R-:W-:-:S04]  /*7610*/  PRMT R4, RZ, 0x7610, R4 ;  /* 0x00007610ff047816 */ /* 0x000fc80000000004 */
[----:B------:R-:W-:-:S05]  /*7620*/  F2FP.SATFINITE.E4M3.F32.PACK_AB_MERGE_C R17, RZ, R7, RZ ;  /* 0x00000007ff11723e */ /* 0x000fca00048070ff */
[----:B------:R1:W-:Y:S04]  /*7630*/  @!P3 STG.E.U8 desc[UR12][R12.64], R17 ;  /* 0x000000110c00b986 */ /* 0x0003e8000c10110c */
[----:B------:R-:W2:Y:S01]  /*7640*/  @!P2 LDG.E.U8 R4, desc[UR12][R10.64+0x1] ;  /* 0x0000010c0a04a981 */ /* 0x000ea2000c1e1100 */
[----:B0-----:R-:W-:-:S05]  /*7650*/  @!P2 IADD3 R14, P3, R5, R158, RZ ;  /* 0x0000009e050ea210 */ /* 0x001fca0007f7e0ff */
[----:B------:R-:W-:Y:S01]  /*7660*/  @!P2 IMAD.X R15, R6, 0x1, R161, P3 ;  /* 0x00000001060fa824 */ /* 0x000fe200018e06a1 */
[----:B------:R-:W-:Y:S01]  /*7670*/  ISETP.LT.OR P3, PT, R3, 0x9, !P0 ;  /* 0x000000090300780c */ /* 0x000fe20004761670 */
[----:B------:R-:W-:-:S03]  /*7680*/  @!P2 IMAD.WIDE.U32 R14, R156, 0xc0, R14 ;  /* 0x000000c09c0ea825 */ /* 0x000fc600078e000e */
[----:B-1----:R-:W-:Y:S02]  /*7690*/  @!P2 IADD3 R12, P4, R14, R18, RZ ;  /* 0x000000120e0ca210 */ /* 0x002fe40007f9e0ff */
[----:B--2---:R-:W-:-:S04]  /*76a0*/  LOP3.LUT R4, R4, 0xff, RZ, 0xc0, !PT ;  /* 0x000000ff04047812 */ /* 0x004fc800078ec0ff */
[----:B------:R-:W-:-:S05]  /*76b0*/  F2FP.F16.E4M3.UNPACK_B R4, R4 ;  /* 0x00000004ff04723e */ /* 0x000fca00020006ff */
[----:B------:R-:W-:-:S05]  /*76c0*/  HADD2.F32 R7, -RZ, R4.H0_H0 ;  /* 0x20000004ff077230 */ /* 0x000fca0000004100 */
[----:B------:R-:W-:Y:S01]  /*76d0*/  FMUL R4, R7, R0 ;  /* 0x0000000007047220 */ /* 0x000fe20000400000 */
[----:B------:R-:W-:-:S03]  /*76e0*/  @!P2 IMAD R7, R157, 0xc0, RZ ;  /* 0x000000c09d07a824 */ /* 0x000fc600078e02ff */
[----:B------:R-:W-:Y:S02]  /*76f0*/  FFMA R4, R27, R2, R4 ;  /* 0x000000021b047223 */ /* 0x000fe40000000004 */
[----:B------:R-:W-:Y:S02]  /*7700*/  @!P2 IADD3.X R13, R19, R7, R15, P4, !PT ;  /* 0x00000007130da210 */ /* 0x000fe400027fe40f */
[----:B------:R-:W0:Y:S01]  /*7710*/  @!P3 LDC.64 R18, c[0x0][0x5c8] ;  /* 0x00017200ff12bb82 */ /* 0x000e220000000a00 */
[----:B------:R-:W-:Y:S02]  /*7720*/  F2FP.SATFINITE.E4M3.F32.PACK_AB_MERGE_C R17, RZ, R4, RZ ;  /* 0x00000004ff11723e */ /* 0x000fe400048070ff */
[----:B------:R-:W-:-:S03]  /*7730*/  PRMT R4, RZ, 0x7610, R4 ;  /* 0x00007610ff047816 */ /* 0x000fc60000000004 */
[----:B------:R1:W-:Y:S04]  /*7740*/  @!P2 STG.E.U8 desc[UR12][R12.64+0x1], R17 ;  /* 0x000001110c00a986 */ /* 0x0003e8000c10110c */
[----:B------:R-:W2:Y:S01]  /*7750*/  @!P3 LDG.E.U8 R4, desc[UR12][R8.64+0x8] ;  /* 0x0000080c0804b981 */ /* 0x000ea2000c1e1100 */
[----:B------:R-:W-:Y:S01]  /*7760*/  ISETP.LT.OR P4, PT, R3, 0xa, !P0 ;  /* 0x0000000a0300780c */ /* 0x000fe20004781670 */
[----:B-1----:R-:W-:Y:S02]  /*7770*/  @!P3 IMAD.MOV.U32 R12, RZ, RZ, R158 ;  /* 0x000000ffff0cb224 */ /* 0x002fe400078e009e */
[----:B------:R-:W-:Y:S02]  /*7780*/  @!P3 IMAD.MOV.U32 R13, RZ, RZ, R161 ;  /* 0x000000ffff0db224 */ /* 0x000fe400078e00a1 */
[----:B------:R-:W-:-:S03]  /*7790*/  @!P3 IMAD.WIDE.U32 R14, R156, 0xc0, R12 ;  /* 0x000000c09c0eb825 */ /* 0x000fc600078e000c */
[----:B0-----:R-:W-:Y:S02]  /*77a0*/  @!P3 IADD3 R12, P2, R14, R18, RZ ;  /* 0x000000120e0cb210 */ /* 0x001fe40007f5e0ff */
[----:B--2---:R-:W-:-:S04]  /*77b0*/  LOP3.LUT R4, R4, 0xff, RZ, 0xc0, !PT ;  /* 0x000000ff04047812 */ /* 0x004fc800078ec0ff */
[----:B------:R-:W-:-:S05]  /*77c0*/  F2FP.F16.E4M3.UNPACK_B R4, R4 ;  /* 0x00000004ff04723e */ /* 0x000fca00020006ff */
[----:B------:R-:W-:Y:S02]  /*77d0*/  HADD2.F32 R7, -RZ, R4.H0_H0 ;  /* 0x20000004ff077230 */ /* 0x000fe40000004100 */
[----:B------:R-:W-:-:S03]  /*77e0*/  @!P3 IMAD R4, R157, 0xc0, RZ ;  /* 0x000000c09d04b824 */ /* 0x000fc600078e02ff */
[----:B------:R-:W-:Y:S02]  /*77f0*/  FMUL R7, R7, R0 ;  /* 0x0000000007077220 */ /* 0x000fe40000400000 */
[--C-:B------:R-:W-:Y:S02]  /*7800*/  @!P3 IADD3.X R13, R19, R15, R4.reuse, P2, !PT ;  /* 0x0000000f130db210 */ /* 0x100fe400017fe404 */
[----:B------:R-:W-:Y:S01]  /*7810*/  FFMA R7, R28, R2, R7 ;  /* 0x000000021c077223 */ /* 0x000fe20000000007 */
[----:B------:R-:W-:Y:S01]  /*7820*/  PRMT R4, RZ, 0x7610, R4 ;  /* 0x00007610ff047816 */ /* 0x000fe20000000004 */
[----:B------:R-:W0:Y:S03]  /*7830*/  @!P4 LDC.64 R18, c[0x0][0x5c8] ;  /* 0x00017200ff12cb82 */ /* 0x000e260000000a00 */
[----:B------:R-:W-:-:S05]  /*7840*/  F2FP.SATFINITE.E4M3.F32.PACK_AB_MERGE_C R17, RZ, R7, RZ ;  /* 0x00000007ff11723e */ /* 0x000fca00048070ff */
        /* <DEDUP_REMOVED lines=19> */
[----:B------:R-:W-:-:S05]  /*7980*/  @!P2 IADD3 R14, P3, R5, R158, RZ ;  /* 0x0000009e050ea210 */ /* 0x000fca0007f7e0ff */
[----:B------:R-:W-:Y:S01]  /*7990*/  @!P2 IMAD.X R15, R6, 0x1, R161, P3 ;  /* 0x00000001060fa824 */ /* 0x000fe200018e06a1 */
[----:B------:R-:W-:Y:S01]  /*79a0*/  ISETP.LT.OR P3, PT, R3, 0xa, !P1 ;  /* 0x0000000a0300780c */ /* 0x000fe20004f61670 */
[----:B------:R-:W-:-:S03]  /*79b0*/  @!P2 IMAD.WIDE.U32 R14, R156, 0xc0, R14 ;  /* 0x000000c09c0ea825 */ /* 0x000fc600078e000e */
[----:B0-----:R-:W-:Y:S02]  /*79c0*/  @!P2 IADD3 R12, P4, R14, R18, RZ ;  /* 0x000000120e0ca210 */ /* 0x001fe40007f9e0ff */
[----:B--2---:R-:W-:-:S04]  /*79d0*/  LOP3.LUT R4, R4, 0xff, RZ, 0xc0, !PT ;  /* 0x000000ff04047812 */ /* 0x004fc800078ec0ff */
[----:B------:R-:W-:-:S05]  /*79e0*/  F2FP.F16.E4M3.UNPACK_B R4, R4 ;  /* 0x00000004ff04723e */ /* 0x000fca00020006ff */
[----:B------:R-:W-:Y:S02]  /*79f0*/  HADD2.F32 R7, -RZ, R4.H0_H0 ;  /* 0x20000004ff077230 */ /* 0x000fe40000004100 */
[----:B------:R-:W-:-:S03]  /*7a00*/  @!P2 IMAD R4, R157, 0xc0, RZ ;  /* 0x000000c09d04a824 */ /* 0x000fc600078e02ff */
[----:B------:R-:W-:Y:S02]  /*7a10*/  FMUL R7, R7, R0 ;  /* 0x0000000007077220 */ /* 0x000fe40000400000 */
[----:B------:R-:W-:Y:S02]  /*7a20*/  @!P2 IADD3.X R13, R19, R4, R15, P4, !PT ;  /* 0x00000004130da210 */ /* 0x000fe400027fe40f */
[----:B------:R-:W-:Y:S01]  /*7a30*/  FFMA R7, R30, R2, R7 ;  /* 0x000000021e077223 */ /* 0x000fe20000000007 */
[----:B------:R-:W-:Y:S01]  /*7a40*/  PRMT R4, RZ, 0x7610, R4 ;  /* 0x00007610ff047816 */ /* 0x000fe20000000004 */
[----:B------:R-:W0:Y:S03]  /*7a50*/  @!P3 LDC.64 R18, c[0x0][0x5c8] ;  /* 0x00017200ff12bb82 */ /* 0x000e260000000a00 */
[----:B------:R-:W-:-:S05]  /*7a60*/  F2FP.SATFINITE.E4M3.F32.PACK_AB_MERGE_C R17, RZ, R7, RZ ;  /* 0x00000007ff11723e */ /* 0x000fca00048070ff */
        /* <DEDUP_REMOVED lines=296> */
[----:B--2---:R-:W-:-:S05]  /*8cf0*/  F2FP.F16.E4M3.UNPACK_B R4, R4 ;  /* 0x00000004ff04723e */ /* 0x004fca00020006ff */
        /* <DEDUP_REMOVED lines=31> */
[----:B--2---:R-:W-:-:S05]  /*8ef0*/  F2FP.F16.E4M3.UNPACK_B R4, R4 ;  /* 0x00000004ff04723e */ /* 0x004fca00020006ff */
        /* <DEDUP_REMOVED lines=41> */
[----:B------:R2:W3:Y:S01]  /*9190*/  @!P0 LDG.E.U8 R4, desc[UR12][R8.64+0x39] ;  /* 0x0000390c08048981 */ /* 0x0004e2000c1e1100 */
[----:B------:R-:W-:Y:S01]  /*91a0*/  ISETP.LT.OR P2, PT, R3, 0x39, !P1 ;  /* 0x000000390300780c */ /* 0x000fe20004f41670 */
[----:B--2---:R-:W-:Y:S02]  /*91b0*/  @!P0 IMAD.MOV.U32 R8, RZ, RZ, R158 ;  /* 0x000000ffff088224 */ /* 0x004fe400078e009e */
[----:B------:R-:W-:-:S10]  /*91c0*/  @!P0 IMAD.MOV.U32 R9, RZ, RZ, R161 ;  /* 0x000000ffff098224 */ /* 0x000fd400078e00a1 */
[----:B-1----:R-:W1:Y:S01]  /*91d0*/  @!P2 LDC.64 R16, c[0x0][0x5c8] ;  /* 0x00017200ff10ab82 */ /* 0x002e620000000a00 */
[----:B------:R-:W-:-:S03]  /*91e0*/  @!P0 IMAD.WIDE.U32 R14, R156, 0xc0, R8 ;  /* 0x000000c09c0e8825 */ /* 0x000fc600078e0008 */
[----:B0-----:R-:W-:Y:S02]  /*91f0*/  @!P0 IADD3 R12, P3, R14, R18, RZ ;  /* 0x000000120e0c8210 */ /* 0x001fe40007f7e0ff */
[----:B---3--:R-:W-:-:S05]  /*9200*/  F2FP.F16.E4M3.UNPACK_B R4, R4 ;  /* 0x00000004ff04723e */ /* 0x008fca00020006ff */
[----:B------:R-:W-:-:S05]  /*9210*/  HADD2.F32 R7, -RZ, R4.H0_H0 ;  /* 0x20000004ff077230 */ /* 0x000fca0000004100 */
[----:B------:R-:W-:Y:S01]  /*9220*/  FMUL R4, R7, R0 ;  /* 0x0000000007047220 */ /* 0x000fe20000400000 */
[----:B------:R-:W-:-:S03]  /*9230*/  @!P0 IMAD R7, R157, 0xc0, RZ ;  /* 0x000000c09d078824 */ /* 0x000fc600078e02ff */
[----:B------:R-:W-:Y:S02]  /*9240*/  FFMA R4, R53, R2, R4 ;  /* 0x0000000235047223 */ /* 0x000fe40000000004 */
[----:B------:R-:W-:-:S03]  /*9250*/  @!P0 IADD3.X R13, R19, R15, R7, P3, !PT ;  /* 0x0000000f130d8210 */ /* 0x000fc60001ffe407 */
[----:B------:R-:W-:Y:S02]  /*9260*/  F2FP.SATFINITE.E4M3.F32.PACK_AB_MERGE_C R15, RZ, R4, RZ ;  /* 0x00000004ff0f723e */ /* 0x000fe400048070ff */
[----:B------:R-:W-:-:S03]  /*9270*/  PRMT R4, RZ, 0x7610, R4 ;  /* 0x00007610ff047816 */ /* 0x000fc60000000004 */
[----:B------:R0:W-:Y:S04]  /*9280*/  @!P0 STG.E.U8 desc[UR12][R12.64+0x39], R15 ;  /* 0x0000390f0c008986 */ /* 0x0001e8000c10110c */
[----:B------:R-:W2:Y:S01]  /*9290*/  @!P2 LDG.E.U8 R4, desc[UR12][R10.64+0x38] ;  /* 0x0000380c0a04a981 */ /* 0x000ea2000c1e1100 */
[----:B------:R-:W-:Y:S01]  /*92a0*/  @!P2 IADD3 R8, P0, R5, R158, RZ ;  /* 0x0000009e0508a210 */ /* 0x000fe20007f1e0ff */
[----:B------:R-:W-:Y:S01]  /*92b0*/  BSSY B0, `(.L_x_23) ;  /* 0x0000010000007945 */ /* 0x000fe20003800000 */
[----:B------:R-:W-:Y:S02]  /*92c0*/  ISETP.LT.OR P1, PT, R3, 0x3a, !P1 ;  /* 0x0000003a0300780c */ /* 0x000fe40004f21670 */
[----:B------:R-:W-:Y:S01]  /*92d0*/  PRMT R3, RZ, 0x7610, R3 ;  /* 0x00007610ff037816 */ /* 0x000fe20000000003 */
[----:B------:R-:W-:-:S02]  /*92e0*/  @!P2 IMAD.X R9, R6, 0x1, R161, P0 ;  /* 0x000000010609a824 */ /* 0x000fc400000e06a1 */
[----:B------:R-:W-:-:S03]  /*92f0*/  @!P2 IMAD.WIDE.U32 R8, R156, 0xc0, R8 ;  /* 0x000000c09c08a825 */ /* 0x000fc600078e0008 */
[----:B-1----:R-:W-:Y:S02]  /*9300*/  @!P2 IADD3 R8, P0, R8, R16, RZ ;  /* 0x000000100808a210 */ /* 0x002fe40007f1e0ff */
[----:B--2---:R-:W-:-:S05]  /*9310*/  F2FP.F16.E4M3.UNPACK_B R4, R4 ;  /* 0x00000004ff04723e */ /* 0x004fca00020006ff */
[----:B------:R-:W-:Y:S02]  /*9320*/  HADD2.F32 R7, -RZ, R4.H0_H0 ;  /* 0x20000004ff077230 */ /* 0x000fe40000004100 */
[----:B------:R-:W-:-:S03]  /*9330*/  @!P2 IMAD R4, R157, 0xc0, RZ ;  /* 0x000000c09d04a824 */ /* 0x000fc600078e02ff */
[----:B------:R-:W-:Y:S02]  /*9340*/  FMUL R7, R7, R0 ;  /* 0x0000000007077220 */ /* 0x000fe40000400000 */
[----:B------:R-:W-:Y:S02]  /*9350*/  @!P2 IADD3.X R9, R17, R4, R9, P0, !PT ;  /* 0x000000041109a210 */ /* 0x000fe400007fe409 */
[----:B------:R-:W-:-:S05]  /*9360*/  FFMA R7, R54, R2, R7 ;  /* 0x0000000236077223 */ /* 0x000fca0000000007 */
[----:B------:R-:W-:-:S05]  /*9370*/  F2FP.SATFINITE.E4M3.F32.PACK_AB_MERGE_C R7, RZ, R7, RZ ;  /* 0x00000007ff07723e */ /* 0x000fca00048070ff */
[----:B------:R0:W-:Y:S01]  /*9380*/  @!P2 STG.E.U8 desc[UR12][R8.64+0x38], R7 ;  /* 0x000038070800a986 */ /* 0x0001e2000c10110c */
[----:B------:R-:W-:Y:S05]  /*9390*/  @P1 BRA `(.L_x_24) ;  /* 0x0000000000041947 */ /* 0x000fea0003800000 */
[----:B------:R1:W5:Y:S02]  /*93a0*/  LDG.E.U8 R3, desc[UR12][R10.64+0x39] ;  /* 0x0000390c0a037981 */ /* 0x000364000c1e1100 */
.L_x_24:
[----:B------:R-:W-:Y:S05]  /*93b0*/  BSYNC B0 ;  /* 0x0000000000007941 */ /* 0x000fea0003800000 */
.L_x_23:
[----:B-----5:R-:W-:Y:S01]  /*93c0*/  F2FP.F16.E4M3.UNPACK_B R3, R3 ;  /* 0x00000003ff03723e */ /* 0x020fe200020006ff */
[----:B------:R-:W-:Y:S06]  /*93d0*/  @P1 EXIT ;  /* 0x000000000000194d */ /* 0x000fec0003800000 */
[----:B------:R-:W-:Y:S01]  /*93e0*/  IADD3 R158, P0, R5, R158, RZ ;  /* 0x0000009e059e7210 */ /* 0x000fe20007f1e0ff */
[----:B------:R-:W-:Y:S01]  /*93f0*/  HADD2.F32 R3, -RZ, R3.H0_H0 ;  /* 0x20000003ff037230 */ /* 0x000fe20000004100 */
[----:B------:R-:W-:Y:S01]  /*9400*/  ULDC.64 UR4, c[0x0][0x5c8] ;  /* 0x0001720000047ab9 */ /* 0x000fe20000000a00 */
[----:B------:R-:W-:Y:S02]  /*9410*/  IMAD R157, R157, 0xc0, RZ ;  /* 0x000000c09d9d7824 */ /* 0x000fe400078e02ff */
[----:B------:R-:W-:Y:S02]  /*9420*/  IMAD.X R159, R6, 0x1, R161, P0 ;  /* 0x00000001069f7824 */ /* 0x000fe400000e06a1 */
[----:B------:R-:W-:Y:S01]  /*9430*/  FMUL R0, R3, R0 ;  /* 0x0000000003007220 */ /* 0x000fe20000400000 */
[----:B------:R-:W-:-:S04]  /*9440*/  IMAD.WIDE.U32 R158, R156, 0xc0, R158 ;  /* 0x000000c09c9e7825 */ /* 0x000fc800078e009e */
[----:B------:R-:W-:Y:S01]  /*9450*/  FFMA R0, R55, R2, R0 ;  /* 0x0000000237007223 */ /* 0x000fe20000000000 */
[----:B------:R-:W-:-:S04]  /*9460*/  IADD3 R2, P0, R158, UR4, RZ ;  /* 0x000000049e027c10 */ /* 0x000fc8000ff1e0ff */
[----:B------:R-:W-:Y:S02]  /*9470*/  F2FP.SATFINITE.E4M3.F32.PACK_AB_MERGE_C R5, RZ, R0, RZ ;  /* 0x00000000ff05723e */ /* 0x000fe400048070ff */
[----:B------:R-:W-:-:S05]  /*9480*/  IADD3.X R3, R157, UR5, R159, P0, !PT ;  /* 0x000000059d037c10 */ /* 0x000fca00087fe49f */
[----:B------:R-:W-:Y:S01]  /*9490*/  STG.E.U8 desc[UR12][R2.64+0x39], R5 ;  /* 0x0000390502007986 */ /* 0x000fe2000c10110c */
[----:B------:R-:W-:Y:S05]  /*94a0*/  EXIT ;  /* 0x000000000000794d */ /* 0x000fea0003800000 */
.L_x_22:
[----:B------:R-:W-:Y:S01]  /*94b0*/  ISETP.GE.AND P0, PT, R4, 0x9, PT ;  /* 0x000000090400780c */ /* 0x000fe20003f06270 */
[-C--:B-1----:R-:W-:Y:S01]  /*94c0*/  FMUL R120, R120, R2.reuse ;  /* 0x0000000278787220 */ /* 0x082fe20000400000 */
[----:B------:R-:W-:Y:S01]  /*94d0*/  LOP3.LUT R0, R0, 0xfffffffd, RZ, 0xc0, !PT ;  /* 0xfffffffd00007812 */ /* 0x000fe200078ec0ff */
[-C--:B------:R-:W-:Y:S01]  /*94e0*/  FMUL R121, R121, R2.reuse ;  /* 0x0000000279797220 */ /* 0x080fe20000400000 */
[C---:B------:R-:W-:Y:S01]  /*94f0*/  ISETP.LT.OR P6, PT, R3.reuse, 0x1, !P0 ;  /* 0x000000010300780c */ /* 0x040fe200047c1670 */
[-C--:B------:R-:W-:Y:S01]  /*9500*/  FMUL R122, R122, R2.reuse ;  /* 0x000000027a7a7220 */ /* 0x080fe20000400000 */
[----:B------:R-:W-:Y:S01]  /*9510*/  ISETP.LT.OR P4, PT, R3, 0x2, !P0 ;  /* 0x000000020300780c */ /* 0x000fe20004781670 */
[-C--:B------:R-:W-:Y:S01]  /*9520*/  FMUL R123, R123, R2.reuse ;  /* 0x000000027b7b7220 */ /* 0x080fe20000400000 */
[C---:B------:R-:W-:Y:S01]  /*9530*/  ISETP.LT.OR P3, PT, R3.reuse, 0x9, !P0 ;  /* 0x000000090300780c */ /* 0x040fe20004761670 */
[-C--:B------:R-:W-:Y:S01]  /*9540*/  FMUL R124, R124, R2.reuse ;  /* 0x000000027c7c7220 */ /* 0x080fe20000400000 */
[----:B------:R-:W-:Y:S01]  /*9550*/  ISETP.LT.OR P5, PT, R3, 0xa, !P0 ;  /* 0x0000000a0300780c */ /* 0x000fe200047a1670 */
[-C--:B------:R-:W-:Y:S01]  /*9560*/  FMUL R125, R125, R2.reuse ;  /* 0x000000027d7d7220 */ /* 0x080fe20000400000 */
[----:B------:R-:W-:Y:S01]  /*9570*/  LOP3.LUT R9, R9, 0xfffffbff, RZ, 0xc0, !PT ;  /* 0xfffffbff09097812 */ /* 0x000fe200078ec0ff */
[----:B------:R-:W-:Y:S01]  /*9580*/  FMUL R126, R126, R2 ;  /* 0x000000027e7e7220 */ /* 0x000fe20000400000 */
[----:B------:R-:W-:Y:S01]  /*9590*/  F2FP.SATFINITE.E4M3.F32.PACK_AB_MERGE_C R239, RZ, R120, RZ ;  /* 0x00000078ffef723e */ /* 0x000fe200048070ff */
[-C--:B------:R-:W-:Y:S01]  /*95a0*/  FMUL R127, R127, R2.reuse ;  /* 0x000000027f7f7220 */ /* 0x080fe20000400000 */
[----:B------:R-:W-:Y:S01]  /*95b0*/  F2FP.SATFINITE.E4M3.F32.PACK_AB_MERGE_C R245, RZ, R121, RZ ;  /* 0x00000079fff5723e */ /* 0x000fe200048070ff */
[----:B------:R-:W0:Y:S01]  /*95c0*/  @!P6 LDC.64 R240, c[0x0][0x5c8] ;  /* 0x00017200fff0eb82 */ /* 0x000e220000000a00 */
[----:B------:R-:W-:Y:S01]  /*95d0*/  @P6 LOP3.LUT R0, R0, 0x2, RZ, 0xfc, !PT ;  /* 0x0000000200006812 */ /* 0x000fe200078efcff */
[----:B------:R-:W-:Y:S01]  /*95e0*/  FMUL R128, R128, R2 ;  /* 0x0000000280807220 */ /* 0x000fe20000400000 */
[----:B------:R-:W-:Y:S01]  /*95f0*/  F2FP.SATFINITE.E4M3.F32.PACK_AB_MERGE_C R247, RZ, R122, RZ ;  /* 0x0000007afff7723e */ /* 0x000fe200048070ff */
[-C--:B------:R-:W-:Y:S01]  /*9600*/  FMUL R129, R129, R2.reuse ;  /* 0x0000000281817220 */ /* 0x080fe20000400000 */
[----:B------:R-:W-:Y:S01]  /*9610*/  LOP3.LUT R0, R0, 0xfffffffe, RZ, 0xc0, !PT ;  /* 0xfffffffe00007812 */ /* 0x000fe200078ec0ff */
[-C--:B------:R-:W-:Y:S01]  /*9620*/  FMUL R130, R130, R2.reuse ;  /* 0x0000000282827220 */ /* 0x080fe20000400000 */
[----:B------:R-:W-:Y:S01]  /*9630*/  F2FP.SATFINITE.E4M3.F32.PACK_AB_MERGE_C R127, RZ, R127, RZ ;  /* 0x0000007fff7f723e */ /* 0x000fe200048070ff */
[----:B------:R-:W1:Y:S01]  /*9640*/  @!P4 LDC.64 R220, c[0x0][0x5c8] ;  /* 0x00017200ffdccb82 */ /* 0x000e620000000a00 */
[----:B------:R-:W-:Y:S01]  /*9650*/  @P4 LOP3.LUT R0, R0, 0x1, RZ, 0xfc, !PT ;  /* 0x0000000100004812 */ /* 0x000fe200078efcff */
[-C--:B------:R-:W-:Y:S01]  /*9660*/  FMUL R131, R131, R2.reuse ;  /* 0x0000000283837220 */ /* 0x080fe20000400000 */
[----:B------:R-:W-:Y:S01]  /*9670*/  F2FP.SATFINITE.E4M3.F32.PACK_AB_MERGE_C R129, RZ, R129, RZ ;  /* 0x00000081ff81723e */ /* 0x000fe200048070ff */
[-C--:B------:R-:W-:Y:S01]  /*9680*/  FMUL R132, R132, R2.reuse ;  /* 0x0000000284847220 */ /* 0x080fe20000400000 */
[----:B------:R-:W-:Y:S01]  /*9690*/  LOP3.LUT R0, R0, 0xfffff7ff, RZ, 0xc0, !PT ;  /* 0xfffff7ff00007812 */ /* 0x000fe200078ec0ff */
[-C--:B------:R-:W-:Y:S01]  /*96a0*/  FMUL R133, R133, R2.reuse ;  /* 0x0000000285857220 */ /* 0x080fe20000400000 */
[----:B------:R-:W-:Y:S01]  /*96b0*/  F2FP.SATFINITE.E4M3.F32.PACK_AB_MERGE_C R131, RZ, R131, RZ ;  /* 0x00000083ff83723e */ /* 0x000fe200048070ff */
[----:B------:R-:W2:Y:S01]  /*96c0*/  @!P3 LDC.64 R218, c[0x0][0x5c8] ;  /* 0x00017200ffdabb82 */ /* 0x000ea20000000a00 */
[----:B------:R-:W-:Y:S01]  /*96d0*/  @P3 LOP3.LUT R0, R0, 0x800, RZ, 0xfc, !PT ;  /* 0x0000080000003812 */ /* 0x000fe200078efcff */
[-C--:B------:R-:W-:Y:S01]  /*96e0*/  FMUL R134, R134, R2.reuse ;  /* 0x0000000286867220 */ /* 0x080fe20000400000 */
[----:B------:R-:W-:Y:S01]  /*96f0*/  F2FP.SATFINITE.E4M3.F32.PACK_AB_MERGE_C R133, RZ, R133, RZ ;  /* 0x00000085ff85723e */ /* 0x000fe200048070ff */
[-C--:B------:R-:W-:Y:S01]  /*9700*/  FMUL R135, R135, R2.reuse ;  /* 0x0000000287877220 */ /* 0x080fe20000400000 */
[----:B------:R-:W-:Y:S01]  /*9710*/  LOP3.LUT R0, R0, 0x7fffffff, RZ, 0xc0, !PT ;  /* 0x7fffffff00007812 */ /* 0x000fe200078ec0ff */
[-C--:B------:R-:W-:Y:S01]  /*9720*/  FMUL R136, R136, R2.reuse ;  /* 0x0000000288887220 */ /* 0x080fe20000400000 */
[----:B------:R-:W-:Y:S01]  /*9730*/  FMUL R137, R137, R2 ;  /* 0x0000000289897220 */ /* 0x000fe20000400000 */
[--C-:B0-----:R-:W-:Y:S01]  /*9740*/  @!P6 IADD3 R240, P1, P2, R158, R240, R5.reuse ;  /* 0x000000f09ef0e210 */ /* 0x101fe20007a3e005 */
[----:B------:R-:W0:Y:S01]  /*9750*/  @!P5 LDC.64 R216, c[0x0][0x5c8] ;  /* 0x00017200ffd8db82 */ /* 0x000e220000000a00 */
[----:B------:R-:W-:Y:S01]  /*9760*/  F2FP.SATFINITE.E4M3.F32.PACK_AB_MERGE_C R135, RZ, R135, RZ ;  /* 0x00000087ff87723e */ /* 0x000fe200048070ff */
[-C--:B------:R-:W-:Y:S01]  /*9770*/  FMUL R138, R138, R2.reuse ;  /* 0x000000028a8a7220 */ /* 0x080fe20000400000 */
[--C-:B------:R-:W-:Y:S01]  /*9780*/  @!P6 IADD3.X R241, R161, R241, R6.reuse, P1, P2 ;  /* 0x000000f1a1f1e210 */ /* 0x100fe20000fe4406 */
[-C--:B------:R-:W-:Y:S01]  /*9790*/  FMUL R139, R139, R2.reuse ;  /* 0x000000028b8b7220 */ /* 0x080fe20000400000 */
[----:B------:R-:W-:Y:S01]  /*97a0*/  F2FP.SATFINITE.E4M3.F32.PACK_AB_MERGE_C R137, RZ, R137, RZ ;  /* 0x00000089ff89723e */ /* 0x000fe200048070ff */
[----:B------:R-:W-:Y:S01]  /*97b0*/  FMUL R140, R140, R2 ;  /* 0x000000028c8c7220 */ /* 0x000fe20000400000 */
[--C-:B-1----:R-:W-:Y:S01]  /*97c0*/  @!P4 IADD3 R220, P1, P2, R158, R220, R5.reuse ;  /* 0x000000dc9edcc210 */ /* 0x102fe20007a3e005 */
[-C--:B------:R-:W-:Y:S01]  /*97d0*/  FMUL R141, R141, R2.reuse ;  /* 0x000000028d8d7220 */ /* 0x080fe20000400000 */
[----:B------:R-:W-:Y:S01]  /*97e0*/  F2FP.SATFINITE.E4M3.F32.PACK_AB_MERGE_C R139, RZ, R139, RZ ;  /* 0x0000008bff8b723e */ /* 0x000fe200048070ff */
[-C--:B------:R-:W-:Y:S01]  /*97f0*/  FMUL R142, R142, R2.reuse ;  /* 0x000000028e8e7220 */ /* 0x080fe20000400000 */
[--C-:B------:R-:W-:Y:S01]  /*9800*/  @!P4 IADD3.X R221, R161, R221, R6.reuse, P1, P2 ;  /* 0x000000dda1ddc210 */ /* 0x100fe20000fe4406 */
[-C--:B------:R-:W-:Y:S01]  /*9810*/  FMUL R143, R143, R2.reuse ;  /* 0x000000028f8f7220 */ /* 0x080fe20000400000 */
[----:B------:R-:W-:Y:S01]  /*9820*/  F2FP.SATFINITE.E4M3.F32.PACK_AB_MERGE_C R141, RZ, R141, RZ ;  /* 0x0000008dff8d723e */ /* 0x000fe200048070ff */
[----:B------:R-:W-:Y:S01]  /*9830*/  FMUL R144, R144, R2 ;  /* 0x0000000290907220 */ /* 0x000fe20000400000 */
[--C-:B--2---:R-:W-:Y:S01]  /*9840*/  @!P3 IADD3 R218, P1, P2, R158, R218, R5.reuse ;  /* 0x000000da9edab210 */ /* 0x104fe20007a3e005 */
[-C--:B------:R-:W-:Y:S01]  /*9850*/  FMUL R145, R145, R2.reuse ;  /* 0x0000000291917220 */ /* 0x080fe20000400000 */
[----:B------:R-:W-:Y:S01]  /*9860*/  F2FP.SATFINITE.E4M3.F32.PACK_AB_MERGE_C R143, RZ, R143, RZ ;  /* 0x0000008fff8f723e */ /* 0x000fe200048070ff */
[-C--:B------:R-:W-:Y:S01]  /*9870*/  FMUL R146, R146, R2.reuse ;  /* 0x0000000292927220 */ /* 0x080fe20000400000 */
[--C-:B------:R-:W-:Y:S01]  /*9880*/  @!P3 IADD3.X R219, R161, R219, R6.reuse, P1, P2 ;  /* 0x000000dba1dbb210 */ /* 0x100fe20000fe4406 */
[-C--:B------:R-:W-:Y:S01]  /*9890*/  FMUL R147, R147, R2.reuse ;  /* 0x0000000293937220 */ /* 0x080fe20000400000 */
[----:B------:R-:W-:Y:S01]  /*98a0*/  ISETP.LT.OR P3, PT, R3, 0x11, !P0 ;  /* 0x000000110300780c */ /* 0x000fe20004761670 */
[-C--:B------:R-:W-:Y:S01]  /*98b0*/  FMUL R148, R148, R2.reuse ;  /* 0x0000000294947220 */ /* 0x080fe20000400000 */
[----:B------:R-:W-:Y:S01]  /*98c0*/  F2FP.SATFINITE.E4M3.F32.PACK_AB_MERGE_C R145, RZ, R145, RZ ;  /* 0x00000091ff91723e */ /* 0x000fe200048070ff */
[----:B------:R-:W-:Y:S01]  /*98d0*/  FMUL R149, R149, R2 ;  /* 0x0000000295957220 */ /* 0x000fe20000400000 */
[--C-:B0-----:R-:W-:Y:S01]  /*98e0*/  @!P5 IADD3 R216, P1, P2, R158, R216, R5.reuse ;  /* 0x000000d89ed8d210 */ /* 0x101fe20007a3e005 */
[-C--:B------:R-:W-:Y:S01]  /*98f0*/  FMUL R88, R88, R2.reuse ;  /* 0x0000000258587220 */ /* 0x080fe20000400000 */
[----:B------:R-:W-:Y:S01]  /*9900*/  F2FP.SATFINITE.E4M3.F32.PACK_AB_MERGE_C R147, RZ, R147, RZ ;  /* 0x00000093ff93723e */ /* 0x000fe200048070ff */
[-C--:B------:R-:W-:Y:S01]  /*9910*/  FMUL R89, R89, R2.reuse ;  /* 0x0000000259597220 */ /* 0x080fe20000400000 */
[--C-:B------:R-:W-:Y:S01]  /*9920*/  @!P5 IADD3.X R217, R161, R217, R6.reuse, P1, P2 ;  /* 0x000000d9a1d9d210 */ /* 0x100fe20000fe4406 */
[-C--:B------:R-:W-:Y:S01]  /*9930*/  FMUL R150, R150, R2.reuse ;  /* 0x0000000296967220 */ /* 0x080fe20000400000 */
[----:B------:R-:W-:Y:S01]  /*9940*/  F2FP.SATFINITE.E4M3.F32.PACK_AB_MERGE_C R149, RZ, R149, RZ ;  /* 0x00000095ff95723e */ /* 0x000fe200048070ff */
[-C--:B------:R-:W-:Y:S01]  /*9950*/  FMUL R151, R151, R2.reuse ;  /* 0x0000000297977220 */ /* 0x080fe20000400000 */
[-C--:B------:R-:W-:Y:S01]  /*9960*/  FMUL R90, R90, R2.reuse ;  /* 0x000000025a5a7220 */ /* 0x080fe20000400000 */
[----:B------:R-:W0:Y:S01]  /*9970*/  @!P3 LDC.64 R214, c[0x0][0x5c8] ;  /* 0x00017200ffd6bb82 */ /* 0x000e220000000a00 */
[----:B------:R-:W-:Y:S01]  /*9980*/  @P3 LOP3.LUT R9, R9, 0x400, RZ, 0xfc, !PT ;  /* 0x0000040009093812 */ /* 0x000fe200078efcff */
[-C--:B------:R-:W-:Y:S01]  /*9990*/  FMUL R91, R91, R2.reuse ;  /* 0x000000025b5b7220 */ /* 0x080fe20000400000 */
[----:B------:R-:W-:Y:S01]  /*99a0*/  F2FP.SATFINITE.E4M3.F32.PACK_AB_MERGE_C R151, RZ, R151, RZ ;  /* 0x00000097ff97723e */ /* 0x000fe200048070ff */
[-C--:B------:R-:W-:Y:S01]  /*99b0*/  FMUL R92, R92, R2.reuse ;  /* 0x000000025c5c7220 */ /* 0x080fe20000400000 */
[----:B------:R-:W-:Y:S01]  /*99c0*/  LOP3.LUT R9, R9, 0xffffffef, RZ, 0xc0, !PT ;  /* 0xffffffef09097812 */ /* 0x000fe200078ec0ff */
[-C--:B------:R-:W-:Y:S01]  /*99d0*/  FMUL R93, R93, R2.reuse ;  /* 0x000000025d5d7220 */ /* 0x080fe20000400000 */
[----:B------:R-:W-:Y:S01]  /*99e0*/  F2FP.SATFINITE.E4M3.F32.PACK_AB_MERGE_C R91, RZ, R91, RZ ;  /* 0x0000005bff5b723e */ /* 0x000fe200048070ff */
[-C--:B------:R-:W-:Y:S01]  /*99f0*/  FMUL R94, R94, R2.reuse ;  /* 0x000000025e5e7220 */ /* 0x080fe20000400000 */
[-C--:B------:R-:W-:Y:S01]  /*9a00*/  FMUL R95, R95, R2.reuse ;  /* 0x000000025f5f7220 */ /* 0x080fe20000400000 */
[-C--:B------:R-:W-:Y:S01]  /*9a10*/  FMUL R96, R96, R2.reuse ;  /* 0x0000000260607220 */ /* 0x080fe20000400000 */
[----:B------:R-:W-:Y:S01]  /*9a20*/  F2FP.SATFINITE.E4M3.F32.PACK_AB_MERGE_C R93, RZ, R93, RZ ;  /* 0x0000005dff5d723e */ /* 0x000fe200048070ff */
        /* <DEDUP_REMOVED lines=12> */
[----:B------:R-:W-:Y:S01]  /*9af0*/  FMUL R105, R105, R2 ;  /* 0x0000000269697220 */ /* 0x000fe20000400000 */
[----:B0-----:R-:W-:Y:S01]  /*9b00*/  @!P3 IADD3 R214, P1, P2, R158, R214, R5 ;  /* 0x000000d69ed6b210 */ /* 0x001fe20007a3e005 */
[-C--:B------:R-:W-:Y:S01]  /*9b10*/  FMUL R106, R106, R2.reuse ;  /* 0x000000026a6a7220 */ /* 0x080fe20000400000 */
[----:B------:R-:W-:Y:S01]  /*9b20*/  F2FP.SATFINITE.E4M3.F32.PACK_AB_MERGE_C R103, RZ, R103, RZ ;  /* 0x00000067ff67723e */ /* 0x000fe200048070ff */
[-C--:B------:R-:W-:Y:S01]  /*9b30*/  FMUL R107, R107, R2.reuse ;  /* 0x000000026b6b7220 */ /* 0x080fe20000400000 */
[----:B------:R-:W-:Y:S01]  /*9b40*/  @!P3 IADD3.X R215, R161, R215, R6, P1, P2 ;  /* 0x000000d7a1d7b210 */ /* 0x000fe20000fe4406 */
[-C--:B------:R-:W-:Y:S01]  /*9b50*/  FMUL R108, R108, R2.reuse ;  /* 0x000000026c6c7220 */ /* 0x080fe20000400000 */
[----:B------:R-:W-:Y:S01]  /*9b60*/  ISETP.LT.OR P3, PT, R3, 0x12, !P0 ;  /* 0x000000120300780c */ /* 0x000fe20004761670 */
[-C--:B------:R-:W-:Y:S01]  /*9b70*/  FMUL R109, R109, R2.reuse ;  /* 0x000000026d6d7220 */ /* 0x080fe20000400000 */
[----:B------:R-:W-:Y:S01]  /*9b80*/  F2FP.SATFINITE.E4M3.F32.PACK_AB_MERGE_C R105, RZ, R105, RZ ;  /* 0x00000069ff69723e */ /* 0x000fe200048070ff */
[-C--:B------:R-:W-:Y:S01]  /*9b90*/  FMUL R110, R110, R2.reuse ;  /* 0x000000026e6e7220 */ /* 0x080fe20000400000 */
[----:B------:R-:W-:Y:S01]  /*9ba0*/  F2FP.SATFINITE.E4M3.F32.PACK_AB_MERGE_C R107, RZ, R107, RZ ;  /* 0x0000006bff6b723e */ /* 0x000fe200048070ff */
        /* <DEDUP_REMOVED lines=17> */
[----:B------:R-:W-:Y:S01]  /*9cc0*/  F2FP.SATFINITE.E4M3.F32.PACK_AB_MERGE_C R117, RZ, R117, RZ ;  /* 0x00000075ff75723e */ /* 0x000fe200048070ff */
[-C--:B------:R-:W-:Y:S01]  /*9cd0*/  FMUL R57, R57, R2.reuse ;  /* 0x0000000239397220 */ /* 0x080fe20000400000 */
[----:B------:R-:W-:Y:S01]  /*9ce0*/  F2FP.SATFINITE.E4M3.F32.PACK_AB_MERGE_C R119, RZ, R119, RZ ;  /* 0x00000077ff77723e */ /* 0x000fe200048070ff */
[----:B------:R-:W-:Y:S01]  /*9cf0*/  FMUL R58, R58, R2 ;  /* 0x000000023a3a7220 */ /* 0x000fe20000400000 */
[----:B------:R-:W-:Y:S02]  /*9d00*/  BSSY B0, `(.L_x_25) ;  /* 0x0000205000007945 */ /* 0x000fe40003800000 */
[----:B------:R-:W-:-:S02]  /*9d10*/  F2FP.SATFINITE.E4M3.F32.PACK_AB_MERGE_C R57, RZ, R57, RZ ;  /* 0x00000039ff39723e */ /* 0x000fc400048070ff */
[----:B0-----:R-:W-:-:S04]  /*9d20*/  @!P3 IADD3 R212, P1, P2, R158, R212, R5 ;  /* 0x000000d49ed4b210 */ /* 0x001fc80007a3e005 */
[----:B------:R-:W-:Y:S02]  /*9d30*/  @!P3 IADD3.X R213, R161, R213, R6, P1, P2 ;  /* 0x000000d5a1d5b210 */ /* 0x000fe40000fe4406 */
[----:B------:R-:W-:-:S13]  /*9d40*/  ISETP.LT.OR P3, PT, R3, 0x19, !P0 ;  /* 0x000000190300780c */ /* 0x000fda0004761670 */
[----:B------:R-:W0:Y:S01]  /*9d50*/  @!P3 LDC.64 R210, c[0x0][0x5c8] ;  /* 0x00017200ffd2bb82 */ /* 0x000e220000000a00 */
[----:B------:R-:W-:-:S04]  /*9d60*/  @P3 LOP3.LUT R9, R9, 0x200, RZ, 0xfc, !PT ;  /* 0x0000020009093812 */ /* 0x000fc800078efcff */
[----:B------:R-:W-:Y:S02]  /*9d70*/  LOP3.LUT R9, R9, 0xfffffff7, RZ, 0xc0, !PT ;  /* 0xfffffff709097812 */ /* 0x000fe400078ec0ff */
        /* <DEDUP_REMOVED lines=46> */
[----:B------:R-:W-:Y:S02]  /*a060*/  @P3 LOP3.LUT R9, R9, 0x20, RZ, 0xfc, !PT ;  /* 0x0000002009093812 */ /* 0x000fe400078efcff */
        /* <DEDUP_REMOVED lines=8> */
[----:B------:R-:W-:-:S04]  /*a0f0*/  ISETP.GE.AND P3, PT, R4, 0x41, PT ;  /* 0x000000410400780c */ /* 0x000fc80003f66270 */
[----:B------:R-:W-:Y:S02]  /*a100*/  ISETP.LT.OR P2, PT, R3, 0x1, !P3 ;  /* 0x000000010300780c */ /* 0x000fe40005f41670 */
[----:B------:R-:W-:-:S11]  /*a110*/  P2R R10, PR, RZ, 0x8 ;  /* 0x00000008ff0a7803 */ /* 0x000fd60000000000 */
        /* <DEDUP_REMOVED lines=72> */
[----:B------:R-:W0:Y:S02]  /*a5a0*/  @!P2 LDC.64 R166, c[0x0][0x5c8] ;  /* 0x00017200ffa6ab82 */ /* 0x000e240000000a00 */
        /* <DEDUP_REMOVED lines=17> */
[----:B------:R-:W-:Y:S02]  /*a6c0*/  @!P3 IADD3 R11, P0, P1, R8, R158, R5 ;  /* 0x0000009e080bb210 */ /* 0x000fe4000791e005 */
[----:B------:R-:W-:Y:S02]  /*a6d0*/  @P3 LOP3.LUT R0, R0, 0x8000, RZ, 0xfc, !PT ;  /* 0x0000800000003812 */ /* 0x000fe400078efcff */
[----:B------:R-:W-:Y:S02]  /*a6e0*/  @!P3 IADD3.X R12, R7, R161, R6, P0, P1 ;  /* 0x000000a1070cb210 */ /* 0x000fe400007e2406 */
[----:B------:R-:W-:Y:S02]  /*a6f0*/  ISETP.LT.OR P3, PT, R3, 0x2, !P2 ;  /* 0x000000020300780c */ /* 0x000fe40005761670 */
[----:B------:R-:W-:-:S11]  /*a700*/  LOP3.LUT R0, R0, 0xffffbfff, RZ, 0xc0, !PT ;  /* 0xffffbfff00007812 */ /* 0x000fd600078ec0ff */
        /* <DEDUP_REMOVED lines=23> */
[----:B------:R-:W-:-:S13]  /*a880*/  ISETP.LT.OR P3, PT, R3, 0x19, !P2 ;  /* 0x000000190300780c */ /* 0x000fda0005761670 */
[----:B------:R-:W-:-:S04]  /*a890*/  @!P3 IADD3 R23, P0, P1, R8, R158, R5 ;  /* 0x0000009e0817b210 */ /* 0x000fc8000791e005 */
        /* <DEDUP_REMOVED lines=13> */
[----:B------:R-:W-:-:S04]  /*a970*/  ISETP.LT.OR P3, PT, R3, 0x2a, !P2 ;  /* 0x0000002a0300780c */ /* 0x000fc80005761670 */
[----:B------:R-:W-:-:S09]  /*a980*/  P2R R231, PR, RZ, 0x8 ;  /* 0x00000008ffe77803 */ /* 0x000fd20000000000 */
[----:B------:R-:W-:-:S04]  /*a990*/  @!P3 IADD3 R229, P0, P1, R8, R158, R5 ;  /* 0x0000009e08e5b210 */ /* 0x000fc8000791e005 */
[----:B------:R-:W-:Y:S02]  /*a9a0*/  @!P3 IADD3.X R230, R7, R161, R6, P0, P1 ;  /* 0x000000a107e6b210 */ /* 0x000fe400007e2406 */
[----:B------:R-:W-:Y:S02]  /*a9b0*/  ISETP.LT.OR P0, PT, R3, 0x31, !P2 ;  /* 0x000000310300780c */ /* 0x000fe40005701670 */
[----:B------:R-:W-:Y:S02]  /*a9c0*/  LOP3.LUT P3, RZ, R0, 0x1, RZ, 0xc0, !PT ;  /* 0x0000000100ff7812 */ /* 0x000fe4000786c0ff */
        /* <DEDUP_REMOVED lines=8> */
[----:B------:R-:W-:-:S04]  /*aa50*/  ISETP.GE.AND P4, PT, R4, 0x1, PT ;  /* 0x000000010400780c */ /* 0x000fc80003f86270 */
[----:B------:R-:W-:-:S13]  /*aa60*/  ISETP.LT.OR P6, PT, R3, 0x1, !P4 ;  /* 0x000000010300780c */ /* 0x000fda00067c1670 */
[----:B------:R-:W0:Y:S02]  /*aa70*/  @!P6 LDC.64 R222, c[0x0][0x5c8] ;  /* 0x00017200ffdeeb82 */ /* 0x000e240000000a00 */
[----:B0-----:R-:W-:-:S05]  /*aa80*/  @!P6 IADD3 R242, P0, R158, R222, RZ ;  /* 0x000000de9ef2e210 */ /* 0x001fca0007f1e0ff */
[----:B------:R-:W-:Y:S01]  /*aa90*/  @!P6 IMAD.X R243, R161, 0x1, R223, P0 ;  /* 0x00000001a1f3e824 */ /* 0x000fe200000e06df */
[----:B------:R-:W-:-:S04]  /*aaa0*/  LOP3.LUT P0, RZ, R0, 0x800, RZ, 0xc0, !PT ;  /* 0x0000080000ff7812 */ /* 0x000fc8000780c0ff */
[----:B------:R0:W-:Y:S01]  /*aab0*/  @!P6 STG.E.U8 desc[UR12][R242.64], R239 ;  /* 0x000000eff200e986 */ /* 0x0001e2000c10110c */
[----:B------:R-:W-:Y:S02]  /*aac0*/  ISETP.LT.OR P6, PT, R3, 0x2, !P4 ;  /* 0x000000020300780c */ /* 0x000fe400067c1670 */
[----:B0-----:R-:W-:-:S11]  /*aad0*/  F2FP.SATFINITE.E4M3.F32.PACK_AB_MERGE_C R239, RZ, R123, RZ ;  /* 0x0000007bffef723e */ /* 0x001fd600048070ff */
[----:B------:R-:W0:Y:S02]  /*aae0*/  @!P6 LDC.64 R222, c[0x0][0x5c8] ;  /* 0x00017200ffdeeb82 */ /* 0x000e240000000a00 */
[----:B0-----:R-:W-:-:S05]  /*aaf0*/  @!P6 IADD3 R222, P1, R158, R222, RZ ;  /* 0x000000de9edee210 */ /* 0x001fca0007f3e0ff */
[----:B------:R-:W-:-:S05]  /*ab00*/  @!P6 IMAD.X R223, R161, 0x1, R223, P1 ;  /* 0x00000001a1dfe824 */ /* 0x000fca00008e06df */
[----:B------:R0:W-:Y:S01]  /*ab10*/  @!P6 STG.E.U8 desc[UR12][R222.64+0x1], R245 ;  /* 0x000001f5de00e986 */ /* 0x0001e2000c10110c */
[----:B------:R-:W-:-:S03]  /*ab20*/  ISETP.LT.OR P6, PT, R3, 0x9, !P4 ;  /* 0x000000090300780c */ /* 0x000fc600067c1670 */
[----:B------:R-:W-:Y:S01]  /*ab30*/  @!P2 STG.E.U8 desc[UR12][R240.64], R247 ;  /* 0x000000f7f000a986 */ /* 0x000fe2000c10110c */
[----:B------:R-:W-:-:S03]  /*ab40*/  LOP3.LUT P2, RZ, R9, 0x400, RZ, 0xc0, !PT ;  /* 0x0000040009ff7812 */ /* 0x000fc6000784c0ff */
[----:B------:R1:W-:Y:S01]  /*ab50*/  @!P3 STG.E.U8 desc[UR12][R220.64+0x1], R239 ;  /* 0x000001efdc00b986 */ /* 0x0003e2000c10110c */
[----:B------:R-:W-:Y:S02]  /*ab60*/  LOP3.LUT P3, RZ, R9, 0x10, RZ, 0xc0, !PT ;  /* 0x0000001009ff7812 */ /* 0x000fe4000786c0ff */
[----:B0-----:R-:W-:-:S03]  /*ab70*/  F2FP.SATFINITE.E4M3.F32.PACK_AB_MERGE_C R223, RZ, R124, RZ ;  /* 0x0000007cffdf723e */ /* 0x001fc600048070ff */
[----:B------:R-:W0:Y:S01]  /*ab80*/  @!P6 LDC.64 R120, c[0x0][0x5c8] ;  /* 0x00017200ff78eb82 */ /* 0x000e220000000a00 */
[----:B-1----:R-:W-:Y:S02]  /*ab90*/  F2FP.SATFINITE.E4M3.F32.PACK_AB_MERGE_C R221, RZ, R125, RZ ;  /* 0x0000007dffdd723e */ /* 0x002fe400048070ff */
[----:B------:R-:W-:Y:S02]  /*aba0*/  F2FP.SATFINITE.E4M3.F32.PACK_AB_MERGE_C R239, RZ, R126, RZ ;  /* 0x0000007effef723e */ /* 0x000fe400048070ff */
[----:B0-----:R-:W-:-:S05]  /*abb0*/  @!P6 IADD3 R242, P1, R158, R120, RZ ;  /* 0x000000789ef2e210 */ /* 0x001fca0007f3e0ff */
[----:B------:R-:W-:-:S05]  /*abc0*/  @!P6 IMAD.X R243, R161, 0x1, R121, P1 ;  /* 0x00000001a1f3e824 */ /* 0x000fca00008e0679 */
[----:B------:R-:W-:Y:S01]  /*abd0*/  @!P6 STG.E.U8 desc[UR12][R242.64+0x8], R223 ;  /* 0x000008dff200e986 */ /* 0x000fe2000c10110c */
[----:B------:R-:W-:-:S13]  /*abe0*/  ISETP.LT.OR P6, PT, R3, 0xa, !P4 ;  /* 0x0000000a0300780c */ /* 0x000fda00067c1670 */
[----:B------:R-:W0:Y:S02]  /*abf0*/  @!P6 LDC.64 R120, c[0x0][0x5c8] ;  /* 0x00017200ff78eb82 */ /* 0x000e240000000a00 */
[----:B0-----:R-:W-:-:S05]  /*ac00*/  @!P6 IADD3 R122, P1, R158, R120, RZ ;  /* 0x000000789e7ae210 */ /* 0x001fca0007f3e0ff */
[----:B------:R-:W-:Y:S01]  /*ac10*/  @!P6 IMAD.X R123, R161, 0x1, R121, P1 ;  /* 0x00000001a17be824 */ /* 0x000fe200008e0679 */
[----:B------:R-:W-:-:S04]  /*ac20*/  LOP3.LUT P1, RZ, R9, 0x200, RZ, 0xc0, !PT ;  /* 0x0000020009ff7812 */ /* 0x000fc8000782c0ff */
[----:B------:R0:W-:Y:S04]  /*ac30*/  @!P6 STG.E.U8 desc[UR12][R122.64+0x9], R221 ;  /* 0x000009dd7a00e986 */ /* 0x0001e8000c10110c */
[----:B------:R-:W-:Y:S01]  /*ac40*/  @!P0 STG.E.U8 desc[UR12][R218.64+0x8], R239 ;  /* 0x000008efda008986 */ /* 0x000fe2000c10110c */
[----:B------:R-:W-:-:S03]  /*ac50*/  LOP3.LUT P0, RZ, R9, 0x8, RZ, 0xc0, !PT ;  /* 0x0000000809ff7812 */ /* 0x000fc6000780c0ff */
[----:B------:R1:W-:Y:S01]  /*ac60*/  @!P5 STG.E.U8 desc[UR12][R216.64+0x9], R127 ;  /* 0x0000097fd800d986 */ /* 0x0003e2000c10110c */
[----:B------:R-:W-:Y:S02]  /*ac70*/  ISETP.LT.OR P5, PT, R3, 0x11, !P4 ;  /* 0x000000110300780c */ /* 0x000fe400067a1670 */
[----:B0-----:R-:W-:Y:S02]  /*ac80*/  F2FP.SATFINITE.E4M3.F32.PACK_AB_MERGE_C R221, RZ, R128, RZ ;  /* 0x00000080ffdd723e */ /* 0x001fe400048070ff */
[----:B-1----:R-:W-:-:S09]  /*ac90*/  F2FP.SATFINITE.E4M3.F32.PACK_AB_MERGE_C R127, RZ, R130, RZ ;  /* 0x00000082ff7f723e */ /* 0x002fd200048070ff */
[----:B------:R-:W0:Y:S02]  /*aca0*/  @!P5 LDC.64 R120, c[0x0][0x5c8] ;  /* 0x00017200ff78db82 */ /* 0x000e240000000a00 */
[----:B0-----:R-:W-:-:S05]  /*acb0*/  @!P5 IADD3 R124, P6, R158, R120, RZ ;  /* 0x000000789e7cd210 */ /* 0x001fca0007fde0ff */
[----:B------:R-:W-:-:S05]  /*acc0*/  @!P5 IMAD.X R125, R161, 0x1, R121, P6 ;  /* 0x00000001a17dd824 */ /* 0x000fca00030e0679 */
[----:B------:R-:W-:Y:S01]  /*acd0*/  @!P5 STG.E.U8 desc[UR12][R124.64+0x10], R221 ;  /* 0x000010dd7c00d986 */ /* 0x000fe2000c10110c */
[----:B------:R-:W-:-:S13]  /*ace0*/  ISETP.LT.OR P5, PT, R3, 0x12, !P4 ;  /* 0x000000120300780c */ /* 0x000fda00067a1670 */
[----:B------:R-:W0:Y:S02]  /*acf0*/  @!P5 LDC.64 R120, c[0x0][0x5c8] ;  /* 0x00017200ff78db82 */ /* 0x000e240000000a00 */
[----:B0-----:R-:W-:-:S05]  /*ad00*/  @!P5 IADD3 R122, P6, R158, R120, RZ ;  /* 0x000000789e7ad210 */ /* 0x001fca0007fde0ff */
[----:B------:R-:W-:-:S05]  /*ad10*/  @!P5 IMAD.X R123, R161, 0x1, R121, P6 ;  /* 0x00000001a17bd824 */ /* 0x000fca00030e0679 */
[----:B------:R0:W-:Y:S01]  /*ad20*/  @!P5 STG.E.U8 desc[UR12][R122.64+0x11], R129 ;  /* 0x000011817a00d986 */ /* 0x0001e2000c10110c */
[----:B------:R-:W-:-:S03]  /*ad30*/  ISETP.LT.OR P5, PT, R3, 0x19, !P4 ;  /* 0x000000190300780c */ /* 0x000fc600067a1670 */
[----:B------:R1:W-:Y:S01]  /*ad40*/  @!P2 STG.E.U8 desc[UR12][R214.64+0x10], R127 ;  /* 0x0000107fd600a986 */ /* 0x0003e2000c10110c */
[----:B------:R-:W-:-:S03]  /*ad50*/  LOP3.LUT P2, RZ, R9, 0x100, RZ, 0xc0, !PT ;  /* 0x0000010009ff7812 */ /* 0x000fc6000784c0ff */
[----:B------:R-:W-:Y:S01]  /*ad60*/  @!P3 STG.E.U8 desc[UR12][R212.64+0x11], R131 ;  /* 0x00001183d400b986 */ /* 0x000fe2000c10110c */
[----:B------:R-:W-:Y:S02]  /*ad70*/  LOP3.LUT P3, RZ, R9, 0x4, RZ, 0xc0, !PT ;  /* 0x0000000409ff7812 */ /* 0x000fe4000786c0ff */
[----:B0-----:R-:W-:-:S03]  /*ad80*/  F2FP.SATFINITE.E4M3.F32.PACK_AB_MERGE_C R123, RZ, R132, RZ ;  /* 0x00000084ff7b723e */ /* 0x001fc600048070ff */
[----:B------:R-:W0:Y:S01]  /*ad90*/  @!P5 LDC.64 R120, c[0x0][0x5c8] ;  /* 0x00017200ff78db82 */ /* 0x000e220000000a00 */
[----:B-1----:R-:W-:Y:S02]  /*ada0*/  F2FP.SATFINITE.E4M3.F32.PACK_AB_MERGE_C R127, RZ, R134, RZ ;  /* 0x00000086ff7f723e */ /* 0x002fe400048070ff */
[----:B0-----:R-:W-:-:S05]  /*adb0*/  @!P5 IADD3 R124, P6, R158, R120, RZ ;  /* 0x000000789e7cd210 */ /* 0x001fca0007fde0ff */
[----:B------:R-:W-:-:S05]  /*adc0*/  @!P5 IMAD.X R125, R161, 0x1, R121, P6 ;  /* 0x00000001a17dd824 */ /* 0x000fca00030e0679 */
[----:B------:R0:W-:Y:S01]  /*add0*/  @!P5 STG.E.U8 desc[UR12][R124.64+0x18], R123 ;  /* 0x0000187b7c00d986 */ /* 0x0001e2000c10110c */
[----:B------:R-:W-:Y:S02]  /*ade0*/  ISETP.LT.OR P5, PT, R3, 0x1a, !P4 ;  /* 0x0000001a0300780c */ /* 0x000fe400067a1670 */
[----:B0-----:R-:W-:-:S11]  /*adf0*/  F2FP.SATFINITE.E4M3.F32.PACK_AB_MERGE_C R125, RZ, R136, RZ ;  /* 0x00000088ff7d723e */ /* 0x001fd600048070ff */
[----:B------:R-:W0:Y:S02]  /*ae00*/  @!P5 LDC.64 R120, c[0x0][0x5c8] ;  /* 0x00017200ff78db82 */ /* 0x000e240000000a00 */
[----:B0-----:R-:W-:-:S05]  /*ae10*/  @!P5 IADD3 R120, P6, R158, R120, RZ ;  /* 0x000000789e78d210 */ /* 0x001fca0007fde0ff */
[----:B------:R-:W-:-:S05]  /*ae20*/  @!P5 IMAD.X R121, R161, 0x1, R121, P6 ;  /* 0x00000001a179d824 */ /* 0x000fca00030e0679 */
[----:B------:R-:W-:Y:S01]  /*ae30*/  @!P5 STG.E.U8 desc[UR12][R120.64+0x19], R133 ;  /* 0x000019857800d986 */ /* 0x000fe2000c10110c */
[----:B------:R-:W-:-:S03]  /*ae40*/  ISETP.LT.OR P5, PT, R3, 0x21, !P4 ;  /* 0x000000210300780c */ /* 0x000fc600067a1670 */
[----:B------:R0:W-:Y:S01]  /*ae50*/  @!P1 STG.E.U8 desc[UR12][R210.64+0x18], R127 ;  /* 0x0000187fd2009986 */ /* 0x0001e2000c10110c */
[----:B------:R-:W-:-:S03]  /*ae60*/  LOP3.LUT P1, RZ, R9, 0x80, RZ, 0xc0, !PT ;  /* 0x0000008009ff7812 */ /* 0x000fc6000782c0ff */
[----:B------:R-:W-:Y:S01]  /*ae70*/  @!P0 STG.E.U8 desc[UR12][R208.64+0x19], R135 ;  /* 0x00001987d0008986 */ /* 0x000fe2000c10110c */
[----:B------:R-:W-:-:S05]  /*ae80*/  LOP3.LUT P0, RZ, R9, 0x2, RZ, 0xc0, !PT ;  /* 0x0000000209ff7812 */ /* 0x000fca000780c0ff */
[----:B------:R-:W1:Y:S01]  /*ae90*/  @!P5 LDC.64 R122, c[0x0][0x5c8] ;  /* 0x00017200ff7adb82 */ /* 0x000e620000000a00 */
[----:B0-----:R-:W-:Y:S02]  /*aea0*/  F2FP.SATFINITE.E4M3.F32.PACK_AB_MERGE_C R127, RZ, R138, RZ ;  /* 0x0000008aff7f723e */ /* 0x001fe400048070ff */
[----:B-1----:R-:W-:-:S05]  /*aeb0*/  @!P5 IADD3 R122, P6, R158, R122, RZ ;  /* 0x0000007a9e7ad210 */ /* 0x002fca0007fde0ff */
        /* <DEDUP_REMOVED lines=25> */
[----:B------:R-:W-:Y:S01]  /*b050*/  @!P1 STG.E.U8 desc[UR12][R202.64+0x28], R127 ;  /* 0x0000287fca009986 */ /* 0x000fe2000c10110c */
[----:B------:R-:W-:-:S03]  /*b060*/  LOP3.LUT P1, RZ, R0, 0x40000000, RZ, 0xc0, !PT ;  /* 0x4000000000ff7812 */ /* 0x000fc6000782c0ff */
[----:B------:R-:W-:Y:S01]  /*b070*/  @!P0 STG.E.U8 desc[UR12][R200.64+0x29], R143 ;  /* 0x0000298fc8008986 */ /* 0x000fe2000c10110c */
[----:B------:R-:W-:Y:S02]  /*b080*/  LOP3.LUT P0, RZ, R9, 0x20, RZ, 0xc0, !PT ;  /* 0x0000002009ff7812 */ /* 0x000fe4000780c0ff */
[----:B------:R-:W-:-:S03]  /*b090*/  F2FP.SATFINITE.E4M3.F32.PACK_AB_MERGE_C R9, RZ, R144, RZ ;  /* 0x00000090ff09723e */ /* 0x000fc600048070ff */
[----:B------:R-:W0:Y:S02]  /*b0a0*/  @!P5 LDC.64 R122, c[0x0][0x5c8] ;  /* 0x00017200ff7adb82 */ /* 0x000e240000000a00 */
        /* <DEDUP_REMOVED lines=9> */
[C---:B------:R-:W-:Y:S02]  /*b140*/  ISETP.LT.OR P5, PT, R3.reuse, 0x39, !P4 ;  /* 0x000000390300780c */ /* 0x040fe400067a1670 */
[----:B------:R-:W-:Y:S01]  /*b150*/  ISETP.LT.OR P4, PT, R3, 0x3a, !P4 ;  /* 0x0000003a0300780c */ /* 0x000fe20006781670 */
[----:B------:R0:W-:Y:S01]  /*b160*/  @!P2 STG.E.U8 desc[UR12][R198.64+0x30], R125 ;  /* 0x0000307dc600a986 */ /* 0x0001e2000c10110c */
[----:B------:R-:W-:-:S03]  /*b170*/  LOP3.LUT P2, RZ, R0, 0x10000000, RZ, 0xc0, !PT ;  /* 0x1000000000ff7812 */ /* 0x000fc6000784c0ff */
[----:B------:R-:W-:Y:S01]  /*b180*/  @!P3 STG.E.U8 desc[UR12][R196.64+0x31], R147 ;  /* 0x00003193c400b986 */ /* 0x000fe2000c10110c */
[C---:B------:R-:W-:Y:S02]  /*b190*/  LOP3.LUT P3, RZ, R0.reuse, 0x8000, RZ, 0xc0, !PT ;  /* 0x0000800000ff7812 */ /* 0x040fe4000786c0ff */
[----:B------:R-:W-:Y:S02]  /*b1a0*/  P2R R124, PR, RZ, 0x4 ;  /* 0x00000004ff7c7803 */ /* 0x000fe40000000000 */
[----:B------:R-:W-:Y:S01]  /*b1b0*/  LOP3.LUT P2, RZ, R0, 0x4000, RZ, 0xc0, !PT ;  /* 0x0000400000ff7812 */ /* 0x000fe2000784c0ff */
[----:B------:R-:W1:Y:S01]  /*b1c0*/  @!P5 LDC.64 R122, c[0x0][0x5c8] ;  /* 0x00017200ff7adb82 */ /* 0x000e620000000a00 */
[----:B0-----:R-:W-:-:S07]  /*b1d0*/  F2FP.SATFINITE.E4M3.F32.PACK_AB_MERGE_C R125, RZ, R150, RZ ;  /* 0x00000096ff7d723e */ /* 0x001fce00048070ff */
[----:B------:R-:W0:Y:S01]  /*b1e0*/  @!P4 LDC.64 R120, c[0x0][0x5c8] ;  /* 0x00017200ff78cb82 */ /* 0x000e220000000a00 */
[----:B-1----:R-:W-:-:S05]  /*b1f0*/  @!P5 IADD3 R122, P6, R158, R122, RZ ;  /* 0x0000007a9e7ad210 */ /* 0x002fca0007fde0ff */
[----:B------:R-:W-:Y:S01]  /*b200*/  @!P5 IMAD.X R123, R161, 0x1, R123, P6 ;  /* 0x00000001a17bd824 */ /* 0x000fe200030e067b */
[----:B------:R-:W-:-:S04]  /*b210*/  LOP3.LUT P6, RZ, R0, 0x2000, RZ, 0xc0, !PT ;  /* 0x0000200000ff7812 */ /* 0x000fc800078cc0ff */
[----:B------:R1:W-:Y:S01]  /*b220*/  @!P5 STG.E.U8 desc[UR12][R122.64+0x38], R9 ;  /* 0x000038097a00d986 */ /* 0x0003e2000c10110c */
[----:B0-----:R-:W-:-:S05]  /*b230*/  @!P4 IADD3 R120, P5, R158, R120, RZ ;  /* 0x000000789e78c210 */ /* 0x001fca0007fbe0ff */
[----:B------:R-:W-:Y:S01]  /*b240*/  @!P4 IMAD.X R121, R161, 0x1, R121, P5 ;  /* 0x00000001a179c824 */ /* 0x000fe200028e0679 */
[----:B------:R-:W-:-:S04]  /*b250*/  LOP3.LUT P5, RZ, R0, 0x20000000, RZ, 0xc0, !PT ;  /* 0x2000000000ff7812 */ /* 0x000fc800078ac0ff */
[----:B------:R0:W-:Y:S01]  /*b260*/  @!P4 STG.E.U8 desc[UR12][R120.64+0x39], R149 ;  /* 0x000039957800c986 */ /* 0x0001e2000c10110c */
[----:B-1----:R-:W-:Y:S01]  /*b270*/  F2FP.SATFINITE.E4M3.F32.PACK_AB_MERGE_C R9, RZ, R88, RZ ;  /* 0x00000058ff09723e */ /* 0x002fe200048070ff */
[----:B------:R-:W1:Y:S01]  /*b280*/  @!P2 LDC.64 R122, c[0x0][0x5c8] ;  /* 0x00017200ff7aab82 */ /* 0x000e620000000a00 */
[C---:B------:R-:W-:Y:S01]  /*b290*/  LOP3.LUT P4, RZ, R0.reuse, 0x80000000, RZ, 0xc0, !PT ;  /* 0x8000000000ff7812 */ /* 0x040fe2000788c0ff */
[----:B------:R-:W-:Y:S01]  /*b2a0*/  @!P0 STG.E.U8 desc[UR12][R194.64+0x38], R125 ;  /* 0x0000387dc2008986 */ /* 0x000fe2000c10110c */
[----:B------:R-:W-:Y:S02]  /*b2b0*/  LOP3.LUT P0, RZ, R0, 0x8000000, RZ, 0xc0, !PT ;  /* 0x0800000000ff7812 */ /* 0x000fe4000780c0ff */
[----:B0-----:R-:W-:-:S03]  /*b2c0*/  F2FP.SATFINITE.E4M3.F32.PACK_AB_MERGE_C R121, RZ, R89, RZ ;  /* 0x00000059ff79723e */ /* 0x001fc600048070ff */
[----:B------:R-:W0:Y:S06]  /*b2d0*/  @!P3 LDC.64 R88, c[0x0][0x5c8] ;  /* 0x00017200ff58bb82 */ /* 0x000e2c0000000a00 */
[----:B------:R-:W-:Y:S04]  /*b2e0*/  @!P4 STG.E.U8 desc[UR12][R192.64+0x39], R151 ;  /* 0x00003997c000c986 */ /* 0x000fe8000c10110c */
[----:B------:R2:W-:Y:S01]  /*b2f0*/  @!P1 STG.E.U8 desc[UR12][R190.64], R9 ;  /* 0x00000009be009986 */ /* 0x0005e2000c10110c */
[----:B------:R-:W-:-:S03]  /*b300*/  LOP3.LUT P1, RZ, R0, 0x1000, RZ, 0xc0, !PT ;  /* 0x0000100000ff7812 */ /* 0x000fc6000782c0ff */
[----:B------:R-:W-:Y:S01]  /*b310*/  @!P5 STG.E.U8 desc[UR12][R188.64+0x1], R121 ;  /* 0x00000179bc00d986 */ /* 0x000fe2000c10110c */
[----:B------:R-:W-:Y:S02]  /*b320*/  LOP3.LUT P5, RZ, R0, 0x2000000, RZ, 0xc0, !PT ;  /* 0x0200000000ff7812 */ /* 0x000fe400078ac0ff */
[----:B--2---:R-:W-:Y:S02]  /*b330*/  F2FP.SATFINITE.E4M3.F32.PACK_AB_MERGE_C R9, RZ, R92, RZ ;  /* 0x0000005cff09723e */ /* 0x004fe400048070ff */
[----:B0-----:R-:W-:Y:S02]  /*b340*/  @!P3 IADD3 R88, P4, R11, R88, RZ ;  /* 0x000000580b58b210 */ /* 0x001fe40007f9e0ff */
[----:B------:R-:W-:-:S03]  /*b350*/  F2FP.SATFINITE.E4M3.F32.PACK_AB_MERGE_C R11, RZ, R90, RZ ;  /* 0x0000005aff0b723e */ /* 0x000fc600048070ff */
[----:B------:R-:W-:Y:S01]  /*b360*/  @!P3 IMAD.X R89, R12, 0x1, R89, P4 ;  /* 0x000000010c59b824 */ /* 0x000fe200020e0659 */
[----:B-1----:R-:W-:-:S04]  /*b370*/  @!P2 IADD3 R12, P4, R13, R122, RZ ;  /* 0x0000007a0d0ca210 */ /* 0x002fc80007f9e0ff */
[----:B------:R0:W-:Y:S01]  /*b380*/  @!P3 STG.E.U8 desc[UR12][R88.64], R11 ;  /* 0x0000000b5800b986 */ /* 0x0001e2000c10110c */
[----:B------:R-:W-:Y:S01]  /*b390*/  @!P2 IMAD.X R13, R14, 0x1, R123, P4 ;  /* 0x000000010e0da824 */ /* 0x000fe200020e067b */
[----:B------:R-:W-:Y:S02]  /*b3a0*/  LOP3.LUT P4, RZ, R0, 0x4000, RZ, 0xc0, !PT ;  /* 0x0000400000ff7812 */ /* 0x000fe4000788c0ff */
[----:B------:R-:W-:Y:S02]  /*b3b0*/  ISETP.NE.AND P2, PT, R124, RZ, PT ;  /* 0x000000ff7c00720c */ /* 0x000fe40003f45270 */
[----:B------:R-:W-:Y:S01]  /*b3c0*/  LOP3.LUT P3, RZ, R0, 0x400, RZ, 0xc0, !PT ;  /* 0x0000040000ff7812 */ /* 0x000fe2000786c0ff */
[----:B0-----:R-:W0:Y:S01]  /*b3d0*/  @!P6 LDC.64 R88, c[0x0][0x5c8] ;  /* 0x00017200ff58eb82 */ /* 0x001e220000000a00 */
[----:B------:R-:W-:-:S07]  /*b3e0*/  F2FP.SATFINITE.E4M3.F32.PACK_AB_MERGE_C R11, RZ, R94, RZ ;  /* 0x0000005eff0b723e */ /* 0x000fce00048070ff */
[----:B------:R1:W-:Y:S04]  /*b3f0*/  @!P4 STG.E.U8 desc[UR12][R12.64+0x1], R91 ;  /* 0x0000015b0c00c986 */ /* 0x0003e8000c10110c */
[----:B------:R2:W-:Y:S01]  /*b400*/  @!P2 STG.E.U8 desc[UR12][R186.64+0x8], R9 ;  /* 0x00000809ba00a986 */ /* 0x0005e2000c10110c */
[----:B------:R-:W-:-:S03]  /*b410*/  LOP3.LUT P2, RZ, R0, 0x200, RZ, 0xc0, !PT ;  /* 0x0000020000ff7812 */ /* 0x000fc6000784c0ff */
[----:B------:R-:W-:Y:S01]  /*b420*/  @!P0 STG.E.U8 desc[UR12][R184.64+0x9], R93 ;  /* 0x0000095db8008986 */ /* 0x000fe2000c10110c */
[----:B------:R-:W-:Y:S01]  /*b430*/  LOP3.LUT P0, RZ, R0, 0x1000000, RZ, 0xc0, !PT ;  /* 0x0100000000ff7812 */ /* 0x000fe2000780c0ff */
[----:B-1----:R-:W1:Y:S01]  /*b440*/  @!P1 LDC.64 R12, c[0x0][0x5c8] ;  /* 0x00017200ff0c9b82 */ /* 0x002e620000000a00 */
[----:B--2---:R-:W-:Y:S02]  /*b450*/  F2FP.SATFINITE.E4M3.F32.PACK_AB_MERGE_C R9, RZ, R96, RZ ;  /* 0x00000060ff09723e */ /* 0x004fe400048070ff */
[----:B0-----:R-:W-:-:S05]  /*b460*/  @!P6 IADD3 R14, P4, R15, R88, RZ ;  /* 0x000000580f0ee210 */ /* 0x001fca0007f9e0ff */
[----:B------:R-:W-:-:S05]  /*b470*/  @!P6 IMAD.X R15, R16, 0x1, R89, P4 ;  /* 0x00000001100fe824 */ /* 0x000fca00020e0659 */
[----:B------:R0:W-:Y:S01]  /*b480*/  @!P6 STG.E.U8 desc[UR12][R14.64+0x8], R11 ;  /* 0x0000080b0e00e986 */ /* 0x0001e2000c10110c */
[----:B------:R-:W-:Y:S02]  /*b490*/  LOP3.LUT P6, RZ, R0, 0x800000, RZ, 0xc0, !PT ;  /* 0x0080000000ff7812 */ /* 0x000fe400078cc0ff */
[----:B-1----:R-:W-:-:S05]  /*b4a0*/  @!P1 IADD3 R12, P4, R17, R12, RZ ;  /* 0x0000000c110c9210 */ /* 0x002fca0007f9e0ff */
[----:B------:R-:W-:Y:S01]  /*b4b0*/  @!P1 IMAD.X R13, R18, 0x1, R13, P4 ;  /* 0x00000001120d9824 */ /* 0x000fe200020e060d */
[----:B------:R-:W-:Y:S01]  /*b4c0*/  LOP3.LUT P4, RZ, R0, 0x4000000, RZ, 0xc0, !PT ;  /* 0x0400000000ff7812 */ /* 0x000fe2000788c0ff */
[----:B0-----:R-:W0:Y:S01]  /*b4d0*/  @!P3 LDC.64 R14, c[0x0][0x5c8] ;  /* 0x00017200ff0ebb82 */ /* 0x001e220000000a00 */
[----:B------:R-:W-:Y:S02]  /*b4e0*/  F2FP.SATFINITE.E4M3.F32.PACK_AB_MERGE_C R11, RZ, R98, RZ ;  /* 0x00000062ff0b723e */ /* 0x000fe400048070ff */
[----:B------:R1:W-:Y:S01]  /*b4f0*/  @!P1 STG.E.U8 desc[UR12][R12.64+0x9], R95 ;  /* 0x0000095f0c009986 */ /* 0x0003e2000c10110c */
[----:B------:R-:W-:-:S08]  /*b500*/  ISETP.NE.AND P1, PT, R238, RZ, PT ;  /* 0x000000ffee00720c */ /* 0x000fd00003f25270 */
[----:B------:R2:W-:Y:S01]  /*b510*/  @!P4 STG.E.U8 desc[UR12][R182.64+0x10], R9 ;  /* 0x00001009b600c986 */ /* 0x0005e2000c10110c */
[----:B-1----:R-:W1:Y:S03]  /*b520*/  @!P2 LDC.64 R12, c[0x0][0x5c8] ;  /* 0x00017200ff0cab82 */ /* 0x002e660000000a00 */
[----:B------:R-:W-:Y:S01]  /*b530*/  @!P5 STG.E.U8 desc[UR12][R180.64+0x11], R97 ;  /* 0x00001161b400d986 */ /* 0x000fe2000c10110c */
[----:B------:R-:W-:Y:S02]  /*b540*/  LOP3.LUT P5, RZ, R0, 0x400000, RZ, 0xc0, !PT ;  /* 0x0040000000ff7812 */ /* 0x000fe400078ac0ff */
[----:B0-----:R-:W-:Y:S02]  /*b550*/  @!P3 IADD3 R14, P4, R19, R14, RZ ;  /* 0x0000000e130eb210 */ /* 0x001fe40007f9e0ff */
[----:B--2---:R-:W-:Y:S01]  /*b560*/  F2FP.SATFINITE.E4M3.F32.PACK_AB_MERGE_C R9, RZ, R100, RZ ;  /* 0x00000064ff09723e */ /* 0x004fe200048070ff */
[----:B------:R-:W0:Y:S02]  /*b570*/  @!P1 LDC.64 R18, c[0x0][0x5c8] ;  /* 0x00017200ff129b82 */ /* 0x000e240000000a00 */
[----:B------:R-:W-:-:S05]  /*b580*/  @!P3 IMAD.X R15, R20, 0x1, R15, P4 ;  /* 0x00000001140fb824 */ /* 0x000fca00020e060f */
[----:B------:R2:W-:Y:S01]  /*b590*/  @!P3 STG.E.U8 desc[UR12][R14.64+0x10], R11 ;  /* 0x0000100b0e00b986 */ /* 0x0005e2000c10110c */
[----:B------:R-:W-:Y:S02]  /*b5a0*/  LOP3.LUT P3, RZ, R0, 0x200000, RZ, 0xc0, !PT ;  /* 0x0020000000ff7812 */ /* 0x000fe4000786c0ff */
[----:B-1----:R-:W-:-:S05]  /*b5b0*/  @!P2 IADD3 R12, P4, R21, R12, RZ ;  /* 0x0000000c150ca210 */ /* 0x002fca0007f9e0ff */
[----:B------:R-:W-:Y:S01]  /*b5c0*/  @!P2 IMAD.X R13, R22, 0x1, R13, P4 ;  /* 0x00000001160da824 */ /* 0x000fe200020e060d */
[----:B------:R-:W-:Y:S02]  /*b5d0*/  ISETP.NE.AND P2, PT, R235, RZ, PT ;  /* 0x000000ffeb00720c */ /* 0x000fe40003f45270 */
[----:B--2---:R-:W-:Y:S02]  /*b5e0*/  F2FP.SATFINITE.E4M3.F32.PACK_AB_MERGE_C R11, RZ, R102, RZ ;  /* 0x00000066ff0b723e */ /* 0x004fe400048070ff */
[----:B------:R-:W-:-:S13]  /*b5f0*/  ISETP.LT.OR P4, PT, R3, 0x12, !P2 ;  /* 0x000000120300780c */ /* 0x000fda0005781670 */
[----:B------:R-:W-:Y:S04]  /*b600*/  @!P4 STG.E.U8 desc[UR12][R12.64+0x11], R99 ;  /* 0x000011630c00c986 */ /* 0x000fe8000c10110c */
[----:B------:R1:W-:Y:S01]  /*b610*/  @!P0 STG.E.U8 desc[UR12][R178.64+0x18], R9 ;  /* 0x00001809b2008986 */ /* 0x0003e2000c10110c */
[----:B------:R-:W-:-:S03]  /*b620*/  ISETP.LT.OR P0, PT, R3, 0x19, !P2 ;  /* 0x000000190300780c */ /* 0x000fc60005701670 */
[----:B------:R-:W-:Y:S01]  /*b630*/  @!P6 STG.E.U8 desc[UR12][R176.64+0x19], R101 ;  /* 0x00001965b000e986 */ /* 0x000fe2000c10110c */
[----:B------:R-:W-:Y:S02]  /*b640*/  LOP3.LUT P6, RZ, R0, 0x100000, RZ, 0xc0, !PT ;  /* 0x0010000000ff7812 */ /* 0x000fe400078cc0ff */
[----:B-1----:R-:W-:-:S07]  /*b650*/  F2FP.SATFINITE.E4M3.F32.PACK_AB_MERGE_C R9, RZ, R104, RZ ;  /* 0x00000068ff09723e */ /* 0x002fce00048070ff */
[----:B------:R-:W1:Y:S02]  /*b660*/  @!P0 LDC.64 R14, c[0x0][0x5c8] ;  /* 0x00017200ff0e8b82 */ /* 0x000e640000000a00 */
[----:B-1----:R-:W-:-:S05]  /*b670*/  @!P0 IADD3 R14, P4, R23, R14, RZ ;  /* 0x0000000e170e8210 */ /* 0x002fca0007f9e0ff */
[----:B------:R-:W-:Y:S01]  /*b680*/  @!P0 IMAD.X R15, R152, 0x1, R15, P4 ;  /* 0x00000001980f8824 */ /* 0x000fe200020e060f */
[C---:B------:R-:W-:Y:S02]  /*b690*/  ISETP.LT.OR P0, PT, R3.reuse, 0x1a, !P2 ;  /* 0x0000001a0300780c */ /* 0x040fe40005701670 */
[----:B------:R-:W-:-:S11]  /*b6a0*/  ISETP.LT.OR P4, PT, R3, 0x19, !P2 ;  /* 0x000000190300780c */ /* 0x000fd60005781670 */
[----:B------:R-:W1:Y:S02]  /*b6b0*/  @!P0 LDC.64 R12, c[0x0][0x5c8] ;  /* 0x00017200ff0c8b82 */ /* 0x000e640000000a00 */
[----:B------:R2:W-:Y:S02]  /*b6c0*/  @!P4 STG.E.U8 desc[UR12][R14.64+0x18], R11 ;  /* 0x0000180b0e00c986 */ /* 0x0005e4000c10110c */
[----:B--2---:R-:W-:Y:S02]  /*b6d0*/  F2FP.SATFINITE.E4M3.F32.PACK_AB_MERGE_C R11, RZ, R106, RZ ;  /* 0x0000006aff0b723e */ /* 0x004fe400048070ff */
[----:B-1----:R-:W-:-:S05]  /*b6e0*/  @!P0 IADD3 R12, P4, R153, R12, RZ ;  /* 0x0000000c990c8210 */ /* 0x002fca0007f9e0ff */
[----:B------:R-:W-:Y:S01]  /*b6f0*/  @!P0 IMAD.X R13, R154, 0x1, R13, P4 ;  /* 0x000000019a0d8824 */ /* 0x000fe200020e060d */
[----:B------:R-:W-:Y:S02]  /*b700*/  ISETP.LT.OR P4, PT, R3, 0x1a, !P2 ;  /* 0x0000001a0300780c */ /* 0x000fe40005781670 */
[----:B------:R-:W-:-:S11]  /*b710*/  ISETP.NE.AND P0, PT, R234, RZ, PT ;  /* 0x000000ffea00720c */ /* 0x000fd60003f05270 */
[----:B------:R-:W-:Y:S02]  /*b720*/  @!P4 STG.E.U8 desc[UR12][R12.64+0x19], R103 ;  /* 0x000019670c00c986 */ /* 0x000fe4000c10110c */
[----:B------:R-:W1:Y:S02]  /*b730*/  @!P0 LDC.64 R16, c[0x0][0x5c8] ;  /* 0x00017200ff108b82 */ /* 0x000e640000000a00 */
[----:B------:R2:W-:Y:S01]  /*b740*/  @!P5 STG.E.U8 desc[UR12][R174.64+0x20], R9 ;  /* 0x00002009ae00d986 */ /* 0x0005e2000c10110c */
[----:B------:R-:W-:-:S03]  /*b750*/  ISETP.LT.OR P5, PT, R3, 0x21, !P2 ;  /* 0x000000210300780c */ /* 0x000fc600057a1670 */
[----:B------:R-:W-:Y:S01]  /*b760*/  @!P3 STG.E.U8 desc[UR12][R172.64+0x21], R105 ;  /* 0x00002169ac00b986 */ /* 0x000fe2000c10110c */
[----:B------:R-:W-:Y:S02]  /*b770*/  ISETP.LT.OR P3, PT, R3, 0x22, !P2 ;  /* 0x000000220300780c */ /* 0x000fe40005761670 */
[----:B--2---:R-:W-:-:S07]  /*b780*/  F2FP.SATFINITE.E4M3.F32.PACK_AB_MERGE_C R9, RZ, R108, RZ ;  /* 0x0000006cff09723e */ /* 0x004fce00048070ff */
[----:B------:R-:W2:Y:S08]  /*b790*/  @!P5 LDC.64 R14, c[0x0][0x5c8] ;  /* 0x00017200ff0edb82 */ /* 0x000eb00000000a00 */
[----:B------:R-:W3:Y:S01]  /*b7a0*/  @!P3 LDC.64 R12, c[0x0][0x5c8] ;  /* 0x00017200ff0cbb82 */ /* 0x000ee20000000a00 */
[----:B--2---:R-:W-:-:S05]  /*b7b0*/  @!P5 IADD3 R14, P4, R155, R14, RZ ;  /* 0x0000000e9b0ed210 */ /* 0x004fca0007f9e0ff */
[----:B------:R-:W-:Y:S01]  /*b7c0*/  @!P5 IMAD.X R15, R224, 0x1, R15, P4 ;  /* 0x00000001e00fd824 */ /* 0x000fe200020e060f */
[----:B---3--:R-:W-:-:S04]  /*b7d0*/  @!P3 IADD3 R12, P4, R225, R12, RZ ;  /* 0x0000000ce10cb210 */ /* 0x008fc80007f9e0ff */
[----:B------:R2:W-:Y:S01]  /*b7e0*/  @!P5 STG.E.U8 desc[UR12][R14.64+0x20], R11 ;  /* 0x0000200b0e00d986 */ /* 0x0005e2000c10110c */
[----:B------:R-:W-:Y:S01]  /*b7f0*/  LOP3.LUT P5, RZ, R0, 0x20000, RZ, 0xc0, !PT ;  /* 0x0002000000ff7812 */ /* 0x000fe200078ac0ff */
[----:B------:R-:W-:Y:S01]  /*b800*/  @!P3 IMAD.X R13, R226, 0x1, R13, P4 ;  /* 0x00000001e20db824 */ /* 0x000fe200020e060d */
[----:B------:R-:W-:-:S04]  /*b810*/  LOP3.LUT P4, RZ, R0, 0x80000, RZ, 0xc0, !PT ;  /* 0x0008000000ff7812 */ /* 0x000fc8000788c0ff */
[----:B------:R3:W-:Y:S01]  /*b820*/  @!P3 STG.E.U8 desc[UR12][R12.64+0x21], R107 ;  /* 0x0000216b0c00b986 */ /* 0x0007e2000c10110c */
[----:B------:R-:W-:-:S03]  /*b830*/  ISETP.NE.AND P3, PT, R231, RZ, PT ;  /* 0x000000ffe700720c */ /* 0x000fc60003f65270 */
[----:B------:R4:W-:Y:S01]  /*b840*/  @!P6 STG.E.U8 desc[UR12][R170.64+0x28], R9 ;  /* 0x00002809aa00e986 */ /* 0x0009e2000c10110c */
[----:B------:R-:W-:Y:S02]  /*b850*/  ISETP.LT.OR P6, PT, R3, 0x29, !P2 ;  /* 0x000000290300780c */ /* 0x000fe400057c1670 */
[----:B--2---:R-:W-:Y:S02]  /*b860*/  F2FP.SATFINITE.E4M3.F32.PACK_AB_MERGE_C R11, RZ, R110, RZ ;  /* 0x0000006eff0b723e */ /* 0x004fe400048070ff */
[----:B------:R-:W-:Y:S05]  /*b870*/  @!P4 STG.E.U8 desc[UR12][R168.64+0x29], R109 ;  /* 0x0000296da800c986 */ /* 0x000fea000c10110c */
[----:B---3--:R-:W2:Y:S01]  /*b880*/  @!P3 LDC.64 R12, c[0x0][0x5c8] ;  /* 0x00017200ff0cbb82 */ /* 0x008ea20000000a00 */
[----:B----4-:R-:W-:-:S07]  /*b890*/  F2FP.SATFINITE.E4M3.F32.PACK_AB_MERGE_C R9, RZ, R112, RZ ;  /* 0x00000070ff09723e */ /* 0x010fce00048070ff */
[----:B------:R-:W3:Y:S02]  /*b8a0*/  @!P6 LDC.64 R14, c[0x0][0x5c8] ;  /* 0x00017200ff0eeb82 */ /* 0x000ee40000000a00 */
[----:B---3--:R-:W-:-:S05]  /*b8b0*/  @!P6 IADD3 R14, P4, R227, R14, RZ ;  /* 0x0000000ee30ee210 */ /* 0x008fca0007f9e0ff */
[----:B------:R-:W-:Y:S01]  /*b8c0*/  @!P6 IMAD.X R15, R228, 0x1, R15, P4 ;  /* 0x00000001e40fe824 */ /* 0x000fe200020e060f */
[----:B--2---:R-:W-:-:S04]  /*b8d0*/  @!P3 IADD3 R12, P4, R229, R12, RZ ;  /* 0x0000000ce50cb210 */ /* 0x004fc80007f9e0ff */
[----:B------:R2:W-:Y:S01]  /*b8e0*/  @!P6 STG.E.U8 desc[UR12][R14.64+0x28], R11 ;  /* 0x0000280b0e00e986 */ /* 0x0005e2000c10110c */
[----:B------:R-:W-:Y:S01]  /*b8f0*/  @!P3 IMAD.X R13, R230, 0x1, R13, P4 ;  /* 0x00000001e60db824 */ /* 0x000fe200020e060d */
[----:B------:R-:W-:Y:S02]  /*b900*/  ISETP.LT.OR P4, PT, R3, 0x2a, !P2 ;  /* 0x0000002a0300780c */ /* 0x000fe40005781670 */
[----:B------:R-:W-:Y:S02]  /*b910*/  ISETP.NE.AND P3, PT, R10, RZ, PT ;  /* 0x000000ff0a00720c */ /* 0x000fe40003f65270 */
[----:B------:R-:W-:Y:S02]  /*b920*/  LOP3.LUT P6, RZ, R0, 0x10000, RZ, 0xc0, !PT ;  /* 0x0001000000ff7812 */ /* 0x000fe400078cc0ff */
[----:B--2---:R-:W-:-:S07]  /*b930*/  F2FP.SATFINITE.E4M3.F32.PACK_AB_MERGE_C R15, RZ, R114, RZ ;  /* 0x00000072ff0f723e */ /* 0x004fce00048070ff */
[----:B------:R0:W-:Y:S01]  /*b940*/  @!P4 STG.E.U8 desc[UR12][R12.64+0x29], R111 ;  /* 0x0000296f0c00c986 */ /* 0x0001e2000c10110c */
[C---:B------:R-:W-:Y:S02]  /*b950*/  ISETP.LT.OR P4, PT, R3.reuse, 0x31, !P3 ;  /* 0x000000310300780c */ /* 0x040fe40005f81670 */
[----:B------:R-:W-:-:S11]  /*b960*/  ISETP.LT.OR P3, PT, R3, 0x3a, !P3 ;  /* 0x0000003a0300780c */ /* 0x000fd60005f61670 */
[----:B------:R2:W-:Y:S01]  /*b970*/  @!P4 STG.E.U8 desc[UR12][R166.64+0x30], R9 ;  /* 0x00003009a600c986 */ /* 0x0005e2000c10110c */
[----:B-1----:R-:W-:-:S03]  /*b980*/  @!P0 IADD3 R10, P4, R233, R16, RZ ;  /* 0x00000010e90a8210 */ /* 0x002fc60007f9e0ff */
[----:B------:R-:W-:Y:S01]  /*b990*/  @!P5 STG.E.U8 desc[UR12][R164.64+0x31], R113 ;  /* 0x00003171a400d986 */ /* 0x000fe2000c10110c */
[----:B------:R-:W-:Y:S01]  /*b9a0*/  ISETP.LT.OR P5, PT, R3, 0x39, !P2 ;  /* 0x000000390300780c */ /* 0x000fe200057a1670 */
[----:B------:R-:W-:Y:S01]  /*b9b0*/  @!P0 IMAD.X R11, R232, 0x1, R17, P4 ;  /* 0x00000001e80b8824 */ /* 0x000fe200020e0611 */
[----:B0-----:R-:W-:Y:S01]  /*b9c0*/  @!P1 IADD3 R12, P4, R237, R18, RZ ;  /* 0x00000012ed0c9210 */ /* 0x001fe20007f9e0ff */
[----:B------:R-:W0:Y:S01]  /*b9d0*/  @!P3 LDC.64 R16, c[0x0][0x5c8] ;  /* 0x00017200ff10bb82 */ /* 0x000e220000000a00 */
[----:B------:R-:W-:Y:S02]  /*b9e0*/  ISETP.LT.OR P2, PT, R3, 0x3a, !P2 ;  /* 0x0000003a0300780c */ /* 0x000fe40005741670 */
[----:B------:R-:W-:Y:S01]  /*b9f0*/  @!P0 STG.E.U8 desc[UR12][R10.64+0x30], R15 ;  /* 0x0000300f0a008986 */ /* 0x000fe2000c10110c */
[----:B------:R-:W-:Y:S01]  /*ba00*/  @!P1 IMAD.X R13, R236, 0x1, R19, P4 ;  /* 0x00000001ec0d9824 */ /* 0x000fe200020e0613 */
[----:B--2---:R-:W-:Y:S02]  /*ba10*/  F2FP.SATFINITE.E4M3.F32.PACK_AB_MERGE_C R9, RZ, R116, RZ ;  /* 0x00000074ff09723e */ /* 0x004fe400048070ff */
[----:B------:R-:W-:-:S02]  /*ba20*/  ISETP.GE.AND P0, PT, R4, 0x81, PT ;  /* 0x000000810400780c */ /* 0x000fc40003f06270 */
[----:B------:R1:W-:Y:S01]  /*ba30*/  @!P1 STG.E.U8 desc[UR12][R12.64+0x31], R115 ;  /* 0x000031730c009986 */ /* 0x0003e2000c10110c */
[----:B------:R-:W2:Y:S01]  /*ba40*/  @!P5 LDC.64 R18, c[0x0][0x5c8] ;  /* 0x00017200ff12db82 */ /* 0x000ea20000000a00 */
[----:B------:R-:W-:Y:S02]  /*ba50*/  ISETP.LT.OR P4, PT, R3, 0x1, !P0 ;  /* 0x000000010300780c */ /* 0x000fe40004781670 */
[----:B------:R3:W-:Y:S01]  /*ba60*/  @!P6 STG.E.U8 desc[UR12][R162.64+0x38], R9 ;  /* 0x00003809a200e986 */ /* 0x0007e2000c10110c */
[----:B-1----:R-:W-:Y:S01]  /*ba70*/  IMAD.WIDE.U32 R12, R156, 0x80, RZ ;  /* 0x000000809c0c7825 */ /* 0x002fe200078e00ff */
[----:B0-----:R-:W-:-:S09]  /*ba80*/  @!P3 IADD3 R10, P1, P6, R158, R16, R8 ;  /* 0x000000109e0ab210 */ /* 0x001fd20007e3e008 */
[----:B------:R-:W0:Y:S01]  /*ba90*/  @!P4 LDC.64 R20, c[0x0][0x5c8] ;  /* 0x00017200ff14cb82 */ /* 0x000e220000000a00 */
[----:B------:R-:W-:Y:S02]  /*baa0*/  @!P3 IADD3.X R11, R161, R17, R7, P1, P6 ;  /* 0x00000011a10bb210 */ /* 0x000fe40000fec407 */
[----:B------:R-:W-:-:S05]  /*bab0*/  @!P5 IADD3 R15, P1, P6, R8, R158, R5 ;  /* 0x0000009e080fd210 */ /* 0x000fca0007e3e005 */
[----:B------:R-:W1:Y:S01]  /*bac0*/  @!P2 LDC.64 R16, c[0x0][0x5c8] ;  /* 0x00017200ff10ab82 */ /* 0x000e620000000a00 */
[----:B------:R-:W-:Y:S01]  /*bad0*/  @!P5 IADD3.X R0, R7, R161, R6, P1, P6 ;  /* 0x000000a10700d210 */ /* 0x000fe20000fec406 */
[----:B------:R4:W-:Y:S01]  /*bae0*/  @!P3 STG.E.U8 desc[UR12][R10.64+0x39], R117 ;  /* 0x000039750a00b986 */ /* 0x0009e2000c10110c */
[----:B------:R-:W-:Y:S02]  /*baf0*/  ISETP.LT.OR P1, PT, R3, 0x2, !P0 ;  /* 0x000000020300780c */ /* 0x000fe40004721670 */
[----:B--2---:R-:W-:-:S05]  /*bb00*/  @!P5 IADD3 R14, P6, R15, R18, RZ ;  /* 0x000000120f0ed210 */ /* 0x004fca0007fde0ff */
[----:B------:R-:W-:Y:S01]  /*bb10*/  @!P5 IMAD.X R15, R0, 0x1, R19, P6 ;  /* 0x00000001000fd824 */ /* 0x000fe200030e0613 */
[----:B---3--:R-:W-:Y:S01]  /*bb20*/  @!P2 IADD3 R9, P3, P6, R8, R158, R5 ;  /* 0x0000009e0809a210 */ /* 0x008fe20007e7e005 */
[----:B------:R-:W-:-:S03]  /*bb30*/  IMAD.SHL.U32 R19, R157, 0x80, RZ ;  /* 0x000000809d137824 */ /* 0x000fc600078e00ff */
[----:B------:R-:W-:Y:S01]  /*bb40*/  @!P2 IADD3.X R0, R7, R161, R6, P3, P6 ;  /* 0x000000a10700a210 */ /* 0x000fe20001fec406 */
[----:B------:R-:W2:Y:S01]  /*bb50*/  @!P1 LDC.64 R22, c[0x0][0x5c8] ;  /* 0x00017200ff169b82 */ /* 0x000ea20000000a00 */
[----:B------:R-:W-:Y:S01]  /*bb60*/  F2FP.SATFINITE.E4M3.F32.PACK_AB_MERGE_C R7, RZ, R118, RZ ;  /* 0x00000076ff07723e */ /* 0x000fe200048070ff */
[----:B------:R-:W-:Y:S01]  /*bb70*/  IMAD.IADD R19, R13, 0x1, R19 ;  /* 0x000000010d137824 */ /* 0x000fe200078e0213 */
[----:B0-----:R-:W-:-:S03]  /*bb80*/  @!P4 IADD3 R12, P3, P6, R158, R20, R12 ;  /* 0x000000149e0cc210 */ /* 0x001fc60007e7e00c */
[----:B------:R0:W-:Y:S01]  /*bb90*/  @!P5 STG.E.U8 desc[UR12][R14.64+0x38], R7 ;  /* 0x000038070e00d986 */ /* 0x0001e2000c10110c */
[----:B------:R-:W-:Y:S02]  /*bba0*/  @!P4 IADD3.X R13, R161, R21, R19, P3, P6 ;  /* 0x00000015a10dc210 */ /* 0x000fe40001fec413 */
[----:B-1----:R-:W-:Y:S02]  /*bbb0*/  @!P2 IADD3 R8, P5, R9, R16, RZ ;  /* 0x000000100908a210 */ /* 0x002fe40007fbe0ff */
[C---:B------:R-:W-:Y:S02]  /*bbc0*/  ISETP.LT.OR P3, PT, R3.reuse, 0x9, !P0 ;  /* 0x000000090300780c */ /* 0x040fe40004761670 */
[----:B------:R-:W-:Y:S01]  /*bbd0*/  ISETP.LT.OR P6, PT, R3, 0xa, !P0 ;  /* 0x0000000a0300780c */ /* 0x000fe200047c1670 */
[----:B------:R-:W-:Y:S01]  /*bbe0*/  @!P2 IMAD.X R9, R0, 0x1, R17, P5 ;  /* 0x000000010009a824 */ /* 0x000fe200028e0611 */
[----:B------:R-:W-:Y:S02]  /*bbf0*/  F2FP.SATFINITE.E4M3.F32.PACK_AB_MERGE_C R17, RZ, R56, RZ ;  /* 0x00000038ff11723e */ /* 0x000fe400048070ff */
[----:B----4-:R-:W-:-:S02]  /*bc00*/  @!P1 LEA R11, P5, R156, R158, 0x7 ;  /* 0x0000009e9c0b9211 */ /* 0x010fc400078a38ff */
[----:B------:R1:W-:Y:S01]  /*bc10*/  @!P2 STG.E.U8 desc[UR12][R8.64+0x39], R119 ;  /* 0x000039770800a986 */ /* 0x0003e2000c10110c */
[----:B------:R-:W-:Y:S02]  /*bc20*/  ISETP.GE.AND P2, PT, R4, 0x89, PT ;  /* 0x000000890400780c */ /* 0x000fe40003f46270 */
[----:B------:R-:W-:Y:S01]  /*bc30*/  @!P1 LEA.HI.X R0, R156, R161, R157, 0x7, P5 ;  /* 0x000000a19c009211 */ /* 0x000fe200028f3c9d */
[----:B------:R1:W-:Y:S01]  /*bc40*/  @!P4 STG.E.U8 desc[UR12][R12.64], R17 ;  /* 0x000000110c00c986 */ /* 0x0003e2000c10110c */
[----:B--2---:R-:W-:Y:S01]  /*bc50*/  @!P1 IADD3 R10, P4, R11, R22, RZ ;  /* 0x000000160b0a9210 */ /* 0x004fe20007f9e0ff */
[----:B------:R-:W2:Y:S01]  /*bc60*/  @!P3 LDC.64 R18, c[0x0][0x5c8] ;  /* 0x00017200ff12bb82 */ /* 0x000ea20000000a00 */
[----:B------:R-:W-:Y:S02]  /*bc70*/  ISETP.LT.OR P5, PT, R3, 0x1, !P2 ;  /* 0x000000010300780c */ /* 0x000fe400057a1670 */
[----:B0-----:R-:W-:Y:S01]  /*bc80*/  F2FP.SATFINITE.E4M3.F32.PACK_AB_MERGE_C R7, RZ, R58, RZ ;  /* 0x0000003aff07723e */ /* 0x001fe200048070ff */
[----:B------:R-:W-:-:S04]  /*bc90*/  @!P1 IMAD.X R11, R0, 0x1, R23, P4 ;  /* 0x00000001000b9824 */ /* 0x000fc800020e0617 */
[----:B------:R-:W0:Y:S01]  /*bca0*/  @!P6 LDC.64 R20, c[0x0][0x5c8] ;  /* 0x00017200ff14eb82 */ /* 0x000e220000000a00 */
[----:B------:R1:W-:Y:S05]  /*bcb0*/  @!P1 STG.E.U8 desc[UR12][R10.64+0x1], R57 ;  /* 0x000001390a009986 */ /* 0x0003ea000c10110c */
[----:B------:R-:W-:Y:S05]  /*bcc0*/  @P5 BRA `(.L_x_26) ;  /* 0x0000000000205947 */ /* 0x000fea0003800000 */
[----:B-1----:R-:W-:Y:S01]  /*bcd0*/  IADD3 R9, P1, R5, R158, RZ ;  /* 0x0000009e05097210 */ /* 0x002fe20007f3e0ff */
[----:B------:R-:W-:-:S03]  /*bce0*/  ULDC.64 UR4, c[0x0][0x5c8] ;  /* 0x0001720000047ab9 */ /* 0x000fc60000000a00 */
[----:B------:R-:W-:Y:S01]  /*bcf0*/  LEA R9, P4, R156, R9, 0x7 ;  /* 0x000000099c097211 */ /* 0x000fe200078838ff */
[----:B------:R-:W-:-:S03]  /*bd00*/  IMAD.X R0, R6, 0x1, R161, P1 ;  /* 0x0000000106007824 */ /* 0x000fc600008e06a1 */
[----:B------:R-:W-:Y:S02]  /*bd10*/  IADD3 R8, P1, R9, UR4, RZ ;  /* 0x0000000409087c10 */ /* 0x000fe4000ff3e0ff */
[----:B------:R-:W-:-:S04]  /*bd20*/  LEA.HI.X R0, R156, R0, R157, 0x7, P4 ;  /* 0x000000009c007211 */ /* 0x000fc800020f3c9d */
[----:B------:R-:W-:-:S05]  /*bd30*/  IADD3.X R9, R0, UR5, RZ, P1, !PT ;  /* 0x0000000500097c10 */ /* 0x000fca0008ffe4ff */
[----:B------:R3:W-:Y:S02]  /*bd40*/  STG.E.U8 desc[UR12][R8.64], R7 ;  /* 0x0000000708007986 */ /* 0x0007e4000c10110c */
.L_x_26:
[----:B------:R-:W-:Y:S05]  /*bd50*/  BSYNC B0 ;  /* 0x0000000000007941 */ /* 0x000fea0003800000 */
.L_x_25:
[----:B------:R-:W-:Y:S01]  /*bd60*/  ISETP.LT.OR P1, PT, R3, 0x2, !P2 ;  /* 0x000000020300780c */ /* 0x000fe20005721670 */
[----:B------:R-:W-:Y:S01]  /*bd70*/  FMUL R59, R59, R2 ;  /* 0x000000023b3b7220 */ /* 0x000fe20000400000 */
[----:B------:R-:W-:Y:S04]  /*bd80*/  BSSY B0, `(.L_x_27) ;  /* 0x000000b000007945 */ /* 0x000fe80003800000 */
[----:B------:R-:W-:-:S07]  /*bd90*/  F2FP.SATFINITE.E4M3.F32.PACK_AB_MERGE_C R59, RZ, R59, RZ ;  /* 0x0000003bff3b723e */ /* 0x000fce00048070ff */
[----:B------:R-:W-:Y:S05]  /*bda0*/  @P1 BRA `(.L_x_28) ;  /* 0x0000000000201947 */ /* 0x000fea0003800000 */
[----:B---3--:R-:W-:Y:S01]  /*bdb0*/  IADD3 R7, P1, R5, R158, RZ ;  /* 0x0000009e05077210 */ /* 0x008fe20007f3e0ff */
[----:B------:R-:W-:-:S03]  /*bdc0*/  ULDC.64 UR4, c[0x0][0x5c8] ;  /* 0x0001720000047ab9 */ /* 0x000fc60000000a00 */
[----:B------:R-:W-:Y:S01]  /*bdd0*/  LEA R7, P4, R156, R7, 0x7 ;  /* 0x000000079c077211 */ /* 0x000fe200078838ff */
[----:B------:R-:W-:-:S03]  /*bde0*/  IMAD.X R0, R6, 0x1, R161, P1 ;  /* 0x0000000106007824 */ /* 0x000fc600008e06a1 */
[----:B-1----:R-:W-:Y:S02]  /*bdf0*/  IADD3 R8, P1, R7, UR4, RZ ;  /* 0x0000000407087c10 */ /* 0x002fe4000ff3e0ff */
[----:B------:R-:W-:-:S04]  /*be00*/  LEA.HI.X R0, R156, R0, R157, 0x7, P4 ;  /* 0x000000009c007211 */ /* 0x000fc800020f3c9d */
[----:B------:R-:W-:-:S05]  /*be10*/  IADD3.X R9, R0, UR5, RZ, P1, !PT ;  /* 0x0000000500097c10 */ /* 0x000fca0008ffe4ff */
[----:B------:R4:W-:Y:S02]  /*be20*/  STG.E.U8 desc[UR12][R8.64+0x1], R59 ;  /* 0x0000013b08007986 */ /* 0x0009e4000c10110c */
.L_x_28:
[----:B------:R-:W-:Y:S05]  /*be30*/  BSYNC B0 ;  /* 0x0000000000007941 */ /* 0x000fea0003800000 */
.L_x_27:
[----:B-1-34-:R-:W-:Y:S01]  /*be40*/  @!P3 LEA R9, P5, R156, R158, 0x7 ;  /* 0x0000009e9c09b211 */ /* 0x01afe200078a38ff */
[-C--:B------:R-:W-:Y:S01]  /*be50*/  FMUL R60, R60, R2.reuse ;  /* 0x000000023c3c7220 */ /* 0x080fe20000400000 */
[----:B------:R-:W-:Y:S01]  /*be60*/  ISETP.LT.OR P4, PT, R3, 0x11, !P0 ;  /* 0x000000110300780c */ /* 0x000fe20004781670 */
[-C--:B------:R-:W-:Y:S01]  /*be70*/  FMUL R61, R61, R2.reuse ;  /* 0x000000023d3d7220 */ /* 0x080fe20000400000 */
[----:B------:R-:W-:Y:S01]  /*be80*/  @!P3 LEA.HI.X R0, R156, R161, R157, 0x7, P5 ;  /* 0x000000a19c00b211 */ /* 0x000fe200028f3c9d */
[----:B------:R-:W-:Y:S01]  /*be90*/  FMUL R62, R62, R2 ;  /* 0x000000023e3e7220 */ /* 0x000fe20000400000 */
[----:B--2---:R-:W-:Y:S01]  /*bea0*/  @!P3 IADD3 R8, P5, R9, R18, RZ ;  /* 0x000000120908b210 */ /* 0x004fe20007fbe0ff */
[----:B------:R-:W-:Y:S01]  /*beb0*/  BSSY B0, `(.L_x_29) ;  /* 0x0000018000007945 */ /* 0x000fe20003800000 */
[----:B------:R-:W-:Y:S02]  /*bec0*/  F2FP.SATFINITE.E4M3.F32.PACK_AB_MERGE_C R7, RZ, R60, RZ ;  /* 0x0000003cff07723e */ /* 0x000fe400048070ff */
[----:B------:R-:W-:Y:S01]  /*bed0*/  ISETP.LT.OR P1, PT, R3, 0x12, !P0 ;  /* 0x000000120300780c */ /* 0x000fe20004721670 */
[----:B------:R-:W-:Y:S01]  /*bee0*/  @!P3 IMAD.X R9, R0, 0x1, R19, P5 ;  /* 0x000000010009b824 */ /* 0x000fe200028e0613 */
[----:B------:R-:W-:-:S02]  /*bef0*/  @!P6 LEA R11, P5, R156, R158, 0x7 ;  /* 0x0000009e9c0be211 */ /* 0x000fc400078a38ff */
[----:B------:R-:W-:Y:S01]  /*bf00*/  F2FP.SATFINITE.E4M3.F32.PACK_AB_MERGE_C R61, RZ, R61, RZ ;  /* 0x0000003dff3d723e */ /* 0x000fe200048070ff */
[----:B------:R-:W1:Y:S01]  /*bf10*/  @!P4 LDC.64 R14, c[0x0][0x5c8] ;  /* 0x00017200ff0ecb82 */ /* 0x000e620000000a00 */
[----:B------:R2:W-:Y:S01]  /*bf20*/  @!P3 STG.E.U8 desc[UR12][R8.64+0x8], R7 ;  /* 0x000008070800b986 */ /* 0x0005e2000c10110c */
[----:B0-----:R-:W-:Y:S02]  /*bf30*/  @!P6 IADD3 R10, P3, R11, R20, RZ ;  /* 0x000000140b0ae210 */ /* 0x001fe40007f7e0ff */
[----:B------:R-:W-:Y:S02]  /*bf40*/  @!P6 LEA.HI.X R0, R156, R161, R157, 0x7, P5 ;  /* 0x000000a19c00e211 */ /* 0x000fe400028f3c9d */
[----:B------:R-:W-:Y:S02]  /*bf50*/  ISETP.LT.OR P5, PT, R3, 0x9, !P2 ;  /* 0x000000090300780c */ /* 0x000fe400057a1670 */
[----:B------:R-:W0:Y:S01]  /*bf60*/  @!P1 LDC.64 R16, c[0x0][0x5c8] ;  /* 0x00017200ff109b82 */ /* 0x000e220000000a00 */
[----:B------:R-:W-:Y:S01]  /*bf70*/  @!P6 IMAD.X R11, R0, 0x1, R21, P3 ;  /* 0x00000001000be824 */ /* 0x000fe200018e0615 */
[----:B------:R-:W-:-:S04]  /*bf80*/  F2FP.SATFINITE.E4M3.F32.PACK_AB_MERGE_C R13, RZ, R62, RZ ;  /* 0x0000003eff0d723e */ /* 0x000fc800048070ff */
[----:B------:R2:W-:Y:S05]  /*bf90*/  @!P6 STG.E.U8 desc[UR12][R10.64+0x9], R61 ;  /* 0x0000093d0a00e986 */ /* 0x0005ea000c10110c */
[----:B------:R-:W-:Y:S05]  /*bfa0*/  @P5 BRA `(.L_x_30) ;  /* 0x0000000000205947 */ /* 0x000fea0003800000 */
[----:B--2---:R-:W-:Y:S01]  /*bfb0*/  IADD3 R7, P3, R5, R158, RZ ;  /* 0x0000009e05077210 */ /* 0x004fe20007f7e0ff */
[----:B------:R-:W-:-:S03]  /*bfc0*/  ULDC.64 UR4, c[0x0][0x5c8] ;  /* 0x0001720000047ab9 */ /* 0x000fc60000000a00 */
[----:B------:R-:W-:Y:S01]  /*bfd0*/  LEA R7, P5, R156, R7, 0x7 ;  /* 0x000000079c077211 */ /* 0x000fe200078a38ff */
[----:B------:R-:W-:-:S03]  /*bfe0*/  IMAD.X R0, R6, 0x1, R161, P3 ;  /* 0x0000000106007824 */ /* 0x000fc600018e06a1 */
[----:B------:R-:W-:Y:S02]  /*bff0*/  IADD3 R8, P3, R7, UR4, RZ ;  /* 0x0000000407087c10 */ /* 0x000fe4000ff7e0ff */
[----:B------:R-:W-:-:S04]  /*c000*/  LEA.HI.X R0, R156, R0, R157, 0x7, P5 ;  /* 0x000000009c007211 */ /* 0x000fc800028f3c9d */
[----:B------:R-:W-:-:S05]  /*c010*/  IADD3.X R9, R0, UR5, RZ, P3, !PT ;  /* 0x0000000500097c10 */ /* 0x000fca0009ffe4ff */
[----:B------:R3:W-:Y:S02]  /*c020*/  STG.E.U8 desc[UR12][R8.64+0x8], R13 ;  /* 0x0000080d08007986 */ /* 0x0007e4000c10110c */
.L_x_30:
[----:B------:R-:W-:Y:S05]  /*c030*/  BSYNC B0 ;  /* 0x0000000000007941 */ /* 0x000fea0003800000 */
.L_x_29:
[----:B------:R-:W-:Y:S01]  /*c040*/  ISETP.LT.OR P3, PT, R3, 0xa, !P2 ;  /* 0x0000000a0300780c */ /* 0x000fe20005761670 */
[----:B------:R-:W-:Y:S01]  /*c050*/  FMUL R63, R63, R2 ;  /* 0x000000023f3f7220 */ /* 0x000fe20000400000 */
[----:B------:R-:W-:Y:S04]  /*c060*/  BSSY B0, `(.L_x_31) ;  /* 0x000000b000007945 */ /* 0x000fe80003800000 */
[----:B------:R-:W-:-:S07]  /*c070*/  F2FP.SATFINITE.E4M3.F32.PACK_AB_MERGE_C R63, RZ, R63, RZ ;  /* 0x0000003fff3f723e */ /* 0x000fce00048070ff */
[----:B------:R-:W-:Y:S05]  /*c080*/  @P3 BRA `(.L_x_32) ;  /* 0x0000000000203947 */ /* 0x000fea0003800000 */
[----:B--2---:R-:W-:Y:S01]  /*c090*/  IADD3 R7, P3, R5, R158, RZ ;  /* 0x0000009e05077210 */ /* 0x004fe20007f7e0ff */
[----:B------:R-:W-:-:S03]  /*c0a0*/  ULDC.64 UR4, c[0x0][0x5c8] ;  /* 0x0001720000047ab9 */ /* 0x000fc60000000a00 */
[----:B------:R-:W-:Y:S01]  /*c0b0*/  LEA R7, P5, R156, R7, 0x7 ;  /* 0x000000079c077211 */ /* 0x000fe200078a38ff */
[----:B------:R-:W-:-:S03]  /*c0c0*/  IMAD.X R0, R6, 0x1, R161, P3 ;  /* 0x0000000106007824 */ /* 0x000fc600018e06a1 */
[----:B---3--:R-:W-:Y:S02]  /*c0d0*/  IADD3 R8, P3, R7, UR4, RZ ;  /* 0x0000000407087c10 */ /* 0x008fe4000ff7e0ff */
[----:B------:R-:W-:-:S04]  /*c0e0*/  LEA.HI.X R0, R156, R0, R157, 0x7, P5 ;  /* 0x000000009c007211 */ /* 0x000fc800028f3c9d */
[----:B------:R-:W-:-:S05]  /*c0f0*/  IADD3.X R9, R0, UR5, RZ, P3, !PT ;  /* 0x0000000500097c10 */ /* 0x000fca0009ffe4ff */
[----:B------:R4:W-:Y:S02]  /*c100*/  STG.E.U8 desc[UR12][R8.64+0x9], R63 ;  /* 0x0000093f08007986 */ /* 0x0009e4000c10110c */
.L_x_32:
[----:B------:R-:W-:Y:S05]  /*c110*/  BSYNC B0 ;  /* 0x0000000000007941 */ /* 0x000fea0003800000 */
.L_x_31:
[----:B--234-:R-:W-:Y:S01]  /*c120*/  @!P4 LEA R9, P6, R156, R158, 0x7 ;  /* 0x0000009e9c09c211 */ /* 0x01cfe200078c38ff */
[-C--:B------:R-:W-:Y:S01]  /*c130*/  FMUL R64, R64, R2.reuse ;  /* 0x0000000240407220 */ /* 0x080fe20000400000 */
[----:B------:R-:W-:Y:S01]  /*c140*/  ISETP.LT.OR P5, PT, R3, 0x19, !P0 ;  /* 0x000000190300780c */ /* 0x000fe200047a1670 */
[-C--:B------:R-:W-:Y:S01]  /*c150*/  FMUL R65, R65, R2.reuse ;  /* 0x0000000241417220 */ /* 0x080fe20000400000 */
[----:B------:R-:W-:Y:S01]  /*c160*/  @!P4 LEA.HI.X R0, R156, R161, R157, 0x7, P6 ;  /* 0x000000a19c00c211 */ /* 0x000fe200030f3c9d */
[----:B------:R-:W-:Y:S01]  /*c170*/  FMUL R66, R66, R2 ;  /* 0x0000000242427220 */ /* 0x000fe20000400000 */
[----:B-1----:R-:W-:Y:S01]  /*c180*/  @!P4 IADD3 R8, P6, R9, R14, RZ ;  /* 0x0000000e0908c210 */ /* 0x002fe20007fde0ff */
        /* <DEDUP_REMOVED lines=24> */
.L_x_34:
[----:B------:R-:W-:Y:S05]  /*c310*/  BSYNC B0 ;  /* 0x0000000000007941 */ /* 0x000fea0003800000 */
.L_x_33:
        /* <DEDUP_REMOVED lines=13> */
.L_x_36:
[----:B------:R-:W-:Y:S05]  /*c3f0*/  BSYNC B0 ;  /* 0x0000000000007941 */ /* 0x000fea0003800000 */
.L_x_35:
        /* <DEDUP_REMOVED lines=31> */
.L_x_38:
[----:B------:R-:W-:Y:S05]  /*c5f0*/  BSYNC B0 ;  /* 0x0000000000007941 */ /* 0x000fea0003800000 */
.L_x_37:
        /* <DEDUP_REMOVED lines=13> */
.L_x_40:
[----:B------:R-:W-:Y:S05]  /*c6d0*/  BSYNC B0 ;  /* 0x0000000000007941 */ /* 0x000fea0003800000 */
.L_x_39:
        /* <DEDUP_REMOVED lines=31> */
.L_x_42:
[----:B------:R-:W-:Y:S05]  /*c8d0*/  BSYNC B0 ;  /* 0x0000000000007941 */ /* 0x000fea0003800000 */
.L_x_41:
        /* <DEDUP_REMOVED lines=13> */
.L_x_44:
[----:B------:R-:W-:Y:S05]  /*c9b0*/  BSYNC B0 ;  /* 0x0000000000007941 */ /* 0x000fea0003800000 */
.L_x_43:
        /* <DEDUP_REMOVED lines=31> */
.L_x_46:
[----:B------:R-:W-:Y:S05]  /*cbb0*/  BSYNC B0 ;  /* 0x0000000000007941 */ /* 0x000fea0003800000 */
.L_x_45:
        /* <DEDUP_REMOVED lines=13> */
.L_x_48:
[----:B------:R-:W-:Y:S05]  /*cc90*/  BSYNC B0 ;  /* 0x0000000000007941 */ /* 0x000fea0003800000 */
.L_x_47:
[----:B--234-:R-:W-:Y:S01]  /*cca0*/  @!P4 LEA R9, P5, R156, R158, 0x7 ;  /* 0x0000009e9c09c211 */ /* 0x01cfe200078a38ff */
[-C--:B------:R-:W-:Y:S01]  /*ccb0*/  FMUL R80, R80, R2.reuse ;  /* 0x0000000250507220 */ /* 0x080fe20000400000 */
[----:B------:R-:W-:Y:S01]  /*ccc0*/  ISETP.LT.OR P3, PT, R3, 0x39, !P0 ;  /* 0x000000390300780c */ /* 0x000fe20004761670 */
[----:B------:R-:W-:Y:S01]  /*ccd0*/  FMUL R81, R81, R2 ;  /* 0x0000000251517220 */ /* 0x000fe20000400000 */
[----:B-1----:R-:W-:Y:S01]  /*cce0*/  @!P4 IADD3 R8, P6, R9, R14, RZ ;  /* 0x0000000e0908c210 */ /* 0x002fe20007fde0ff */
[----:B------:R-:W-:Y:S01]  /*ccf0*/  FMUL R82, R82, R2 ;  /* 0x0000000252527220 */ /* 0x000fe20000400000 */
[C---:B------:R-:W-:Y:S01]  /*cd00*/  @!P4 LEA.HI.X R0, R156.reuse, R161, R157, 0x7, P5 ;  /* 0x000000a19c00c211 */ /* 0x040fe200028f3c9d */
[----:B------:R-:W-:Y:S01]  /*cd10*/  BSSY B0, `(.L_x_49) ;  /* 0x0000018000007945 */ /* 0x000fe20003800000 */
[----:B------:R-:W-:Y:S02]  /*cd20*/  @!P1 LEA R11, P5, R156, R158, 0x7 ;  /* 0x0000009e9c0b9211 */ /* 0x000fe400078a38ff */
[----:B------:R-:W-:Y:S01]  /*cd30*/  ISETP.LT.OR P0, PT, R3, 0x3a, !P0 ;  /* 0x0000003a0300780c */ /* 0x000fe20004701670 */
[----:B------:R-:W-:Y:S01]  /*cd40*/  @!P4 IMAD.X R9, R0, 0x1, R15, P6 ;  /* 0x000000010009c824 */ /* 0x000fe200030e060f */
[----:B0-----:R-:W-:-:S02]  /*cd50*/  @!P1 IADD3 R10, P6, R11, R16, RZ ;  /* 0x000000100b0a9210 */ /* 0x001fc40007fde0ff */
[----:B------:R-:W-:Y:S01]  /*cd60*/  @!P1 LEA.HI.X R0, R156, R161, R157, 0x7, P5 ;  /* 0x000000a19c009211 */ /* 0x000fe200028f3c9d */
[----:B------:R-:W0:Y:S01]  /*cd70*/  @!P3 LDC.64 R18, c[0x0][0x5c8] ;  /* 0x00017200ff12bb82 */ /* 0x000e220000000a00 */
[----:B------:R-:W-:Y:S02]  /*cd80*/  F2FP.SATFINITE.E4M3.F32.PACK_AB_MERGE_C R7, RZ, R80, RZ ;  /* 0x00000050ff07723e */ /* 0x000fe400048070ff */
[----:B------:R-:W-:Y:S01]  /*cd90*/  F2FP.SATFINITE.E4M3.F32.PACK_AB_MERGE_C R81, RZ, R81, RZ ;  /* 0x00000051ff51723e */ /* 0x000fe200048070ff */
[----:B------:R-:W-:Y:S01]  /*cda0*/  @!P1 IMAD.X R11, R0, 0x1, R17, P6 ;  /* 0x00000001000b9824 */ /* 0x000fe200030e0611 */
[----:B------:R-:W-:Y:S01]  /*cdb0*/  ISETP.LT.OR P5, PT, R3, 0x31, !P2 ;  /* 0x000000310300780c */ /* 0x000fe200057a1670 */
[----:B------:R1:W-:Y:S01]  /*cdc0*/  @!P4 STG.E.U8 desc[UR12][R8.64+0x30], R7 ;  /* 0x000030070800c986 */ /* 0x0003e2000c10110c */
[----:B------:R-:W-:Y:S01]  /*cdd0*/  F2FP.SATFINITE.E4M3.F32.PACK_AB_MERGE_C R13, RZ, R82, RZ ;  /* 0x00000052ff0d723e */ /* 0x000fe200048070ff */
[----:B------:R-:W2:Y:S02]  /*cde0*/  @!P0 LDC.64 R20, c[0x0][0x5c8] ;  /* 0x00017200ff148b82 */ /* 0x000ea40000000a00 */
[----:B------:R1:W-:Y:S08]  /*cdf0*/  @!P1 STG.E.U8 desc[UR12][R10.64+0x31], R81 ;  /* 0x000031510a009986 */ /* 0x0003f0000c10110c */
        /* <DEDUP_REMOVED lines=9> */
.L_x_50:
[----:B------:R-:W-:Y:S05]  /*ce90*/  BSYNC B0 ;  /* 0x0000000000007941 */ /* 0x000fea0003800000 */
.L_x_49:
[----:B------:R-:W-:Y:S01]  /*cea0*/  ISETP.LT.OR P4, PT, R3, 0x32, !P2 ;  /* 0x000000320300780c */ /* 0x000fe20005781670 */
[----:B------:R-:W-:Y:S01]  /*ceb0*/  FMUL R83, R83, R2 ;  /* 0x0000000253537220 */ /* 0x000fe20000400000 */
[----:B------:R-:W-:Y:S01]  /*cec0*/  BSSY B0, `(.L_x_51) ;  /* 0x000000c000007945 */ /* 0x000fe20003800000 */
[----:B------:R-:W-:-:S03]  /*ced0*/  ISETP.GE.AND P1, PT, R4, 0xc1, PT ;  /* 0x000000c10400780c */ /* 0x000fc60003f26270 */
[----:B------:R-:W-:-:S07]  /*cee0*/  F2FP.SATFINITE.E4M3.F32.PACK_AB_MERGE_C R83, RZ, R83, RZ ;  /* 0x00000053ff53723e */ /* 0x000fce00048070ff */
[----:B------:R-:W-:Y:S05]  /*cef0*/  @P4 BRA `(.L_x_52) ;  /* 0x0000000000204947 */ /* 0x000fea0003800000 */
[----:B-1----:R-:W-:Y:S01]  /*cf00*/  IADD3 R7, P4, R5, R158, RZ ;  /* 0x0000009e05077210 */ /* 0x002fe20007f9e0ff */
[----:B------:R-:W-:-:S03]  /*cf10*/  ULDC.64 UR4, c[0x0][0x5c8] ;  /* 0x0001720000047ab9 */ /* 0x000fc60000000a00 */
[----:B------:R-:W-:Y:S01]  /*cf20*/  LEA R7, P5, R156, R7, 0x7 ;  /* 0x000000079c077211 */ /* 0x000fe200078a38ff */
[----:B------:R-:W-:-:S03]  /*cf30*/  IMAD.X R0, R6, 0x1, R161, P4 ;  /* 0x0000000106007824 */ /* 0x000fc600020e06a1 */
[----:B---3--:R-:W-:Y:S02]  /*cf40*/  IADD3 R8, P4, R7, UR4, RZ ;  /* 0x0000000407087c10 */ /* 0x008fe4000ff9e0ff */
[----:B------:R-:W-:-:S04]  /*cf50*/  LEA.HI.X R0, R156, R0, R157, 0x7, P5 ;  /* 0x000000009c007211 */ /* 0x000fc800028f3c9d */
[----:B------:R-:W-:-:S05]  /*cf60*/  IADD3.X R9, R0, UR5, RZ, P4, !PT ;  /* 0x0000000500097c10 */ /* 0x000fca000a7fe4ff */
[----:B------:R4:W-:Y:S02]  /*cf70*/  STG.E.U8 desc[UR12][R8.64+0x31], R83 ;  /* 0x0000315308007986 */ /* 0x0009e4000c10110c */
.L_x_52:
[----:B------:R-:W-:Y:S05]  /*cf80*/  BSYNC B0 ;  /* 0x0000000000007941 */ /* 0x000fea0003800000 */
.L_x_51:
[----:B-1-34-:R-:W-:Y:S01]  /*cf90*/  @!P3 LEA R9, P6, R156, R158, 0x7 ;  /* 0x0000009e9c09b211 */ /* 0x01afe200078c38ff */
[-C--:B------:R-:W-:Y:S01]  /*cfa0*/  FMUL R84, R84, R2.reuse ;  /* 0x0000000254547220 */ /* 0x080fe20000400000 */
[----:B------:R-:W-:Y:S01]  /*cfb0*/  ISETP.LT.OR P5, PT, R3, 0x1, !P1 ;  /* 0x000000010300780c */ /* 0x000fe20004fa1670 */
[-C--:B------:R-:W-:Y:S01]  /*cfc0*/  FMUL R85, R85, R2.reuse ;  /* 0x0000000255557220 */ /* 0x080fe20000400000 */
[----:B------:R-:W-:Y:S01]  /*cfd0*/  @!P3 LEA.HI.X R0, R156, R161, R157, 0x7, P6 ;  /* 0x000000a19c00b211 */ /* 0x000fe200030f3c9d */
[----:B------:R-:W-:Y:S01]  /*cfe0*/  FMUL R86, R86, R2 ;  /* 0x0000000256567220 */ /* 0x000fe20000400000 */
[----:B0-----:R-:W-:Y:S01]  /*cff0*/  @!P3 IADD3 R8, P6, R9, R18, RZ ;  /* 0x000000120908b210 */ /* 0x001fe20007fde0ff */
[----:B------:R-:W-:Y:S01]  /*d000*/  BSSY B0, `(.L_x_53) ;  /* 0x0000018000007945 */ /* 0x000fe20003800000 */
[----:B------:R-:W-:Y:S02]  /*d010*/  F2FP.SATFINITE.E4M3.F32.PACK_AB_MERGE_C R7, RZ, R84, RZ ;  /* 0x00000054ff07723e */ /* 0x000fe400048070ff */
[----:B------:R-:W-:Y:S01]  /*d020*/  ISETP.LT.OR P4, PT, R3, 0x2, !P1 ;  /* 0x000000020300780c */ /* 0x000fe20004f81670 */
[----:B------:R-:W-:Y:S01]  /*d030*/  @!P3 IMAD.X R9, R0, 0x1, R19, P6 ;  /* 0x000000010009b824 */ /* 0x000fe200030e0613 */
[----:B------:R-:W-:-:S02]  /*d040*/  @!P0 LEA R11, P6, R156, R158, 0x7 ;  /* 0x0000009e9c0b8211 */ /* 0x000fc400078c38ff */
[----:B------:R-:W-:Y:S01]  /*d050*/  F2FP.SATFINITE.E4M3.F32.PACK_AB_MERGE_C R85, RZ, R85, RZ ;  /* 0x00000055ff55723e */ /* 0x000fe200048070ff */
[----:B------:R-:W0:Y:S01]  /*d060*/  @!P5 LDC.64 R14, c[0x0][0x5c8] ;  /* 0x00017200ff0edb82 */ /* 0x000e220000000a00 */
[----:B------:R1:W-:Y:S01]  /*d070*/  @!P3 STG.E.U8 desc[UR12][R8.64+0x38], R7 ;  /* 0x000038070800b986 */ /* 0x0003e2000c10110c */
[----:B--2---:R-:W-:Y:S02]  /*d080*/  @!P0 IADD3 R10, P3, R11, R20, RZ ;  /* 0x000000140b0a8210 */ /* 0x004fe40007f7e0ff */
[----:B------:R-:W-:Y:S02]  /*d090*/  @!P0 LEA.HI.X R0, R156, R161, R157, 0x7, P6 ;  /* 0x000000a19c008211 */ /* 0x000fe400030f3c9d */
[----:B------:R-:W-:Y:S02]  /*d0a0*/  ISETP.LT.OR P6, PT, R3, 0x39, !P2 ;  /* 0x000000390300780c */ /* 0x000fe400057c1670 */
[----:B------:R-:W2:Y:S01]  /*d0b0*/  @!P4 LDC.64 R16, c[0x0][0x5c8] ;  /* 0x00017200ff10cb82 */ /* 0x000ea20000000a00 */
[----:B------:R-:W-:Y:S01]  /*d0c0*/  @!P0 IMAD.X R11, R0, 0x1, R21, P3 ;  /* 0x00000001000b8824 */ /* 0x000fe200018e0615 */
[----:B------:R-:W-:-:S04]  /*d0d0*/  F2FP.SATFINITE.E4M3.F32.PACK_AB_MERGE_C R13, RZ, R86, RZ ;  /* 0x00000056ff0d723e */ /* 0x000fc800048070ff */
        /* <DEDUP_REMOVED lines=10> */
.L_x_54:
[----:B------:R-:W-:Y:S05]  /*d180*/  BSYNC B0 ;  /* 0x0000000000007941 */ /* 0x000fea0003800000 */
.L_x_53:
[----:B------:R-:W-:Y:S01]  /*d190*/  ISETP.LT.OR P2, PT, R3, 0x3a, !P2 ;  /* 0x0000003a0300780c */ /* 0x000fe20005741670 */
[----:B------:R-:W-:Y:S01]  /*d1a0*/  FMUL R87, R87, R2 ;  /* 0x0000000257577220 */ /* 0x000fe20000400000 */
[----:B------:R-:W-:Y:S01]  /*d1b0*/  BSSY B0, `(.L_x_55) ;  /* 0x000000c000007945 */ /* 0x000fe20003800000 */
[----:B------:R-:W-:-:S03]  /*d1c0*/  ISETP.LT.OR P3, PT, R3, 0x9, !P1 ;  /* 0x000000090300780c */ /* 0x000fc60004f61670 */
        /* <DEDUP_REMOVED lines=10> */
.L_x_56:
[----:B------:R-:W-:Y:S05]  /*d270*/  BSYNC B0 ;  /* 0x0000000000007941 */ /* 0x000fea0003800000 */
.L_x_55:
[--C-:B-1-34-:R-:W-:Y:S01]  /*d280*/  @!P5 IMAD.MOV.U32 R8, RZ, RZ, R158.reuse ;  /* 0x000000ffff08d224 */ /* 0x11afe200078e009e */
[----:B------:R-:W-:Y:S01]  /*d290*/  ISETP.LT.OR P2, PT, R3, 0xa, !P1 ;  /* 0x0000000a0300780c */ /* 0x000fe20004f41670 */
[----:B------:R-:W-:Y:S02]  /*d2a0*/  @!P5 IMAD.MOV.U32 R9, RZ, RZ, R161 ;  /* 0x000000ffff09d224 */ /* 0x000fe400078e00a1 */
[-C--:B------:R-:W-:Y:S01]  /*d2b0*/  FMUL R24, R24, R2.reuse ;  /* 0x0000000218187220 */ /* 0x080fe20000400000 */
[----:B------:R-:W-:Y:S02]  /*d2c0*/  @!P4 IMAD.MOV.U32 R10, RZ, RZ, R158 ;  /* 0x000000ffff0ac224 */ /* 0x000fe400078e009e */
[----:B------:R-:W-:Y:S01]  /*d2d0*/  FMUL R25, R25, R2 ;  /* 0x0000000219197220 */ /* 0x000fe20000400000 */
[----:B------:R-:W-:Y:S01]  /*d2e0*/  @!P5 IMAD.WIDE.U32 R8, R156, 0xc0, R8 ;  /* 0x000000c09c08d825 */ /* 0x000fe200078e0008 */
[----:B------:R-:W1:Y:S01]  /*d2f0*/  @!P3 LDC.64 R18, c[0x0][0x5c8] ;  /* 0x00017200ff12bb82 */ /* 0x000e620000000a00 */
[----:B------:R-:W-:-:S02]  /*d300*/  F2FP.SATFINITE.E4M3.F32.PACK_AB_MERGE_C R7, RZ, R24, RZ ;  /* 0x00000018ff07723e */ /* 0x000fc400048070ff */
[----:B------:R-:W-:Y:S01]  /*d310*/  FMUL R26, R26, R2 ;  /* 0x000000021a1a7220 */ /* 0x000fe20000400000 */
[----:B------:R-:W-:Y:S01]  /*d320*/  @!P4 IMAD.MOV.U32 R11, RZ, RZ, R161 ;  /* 0x000000ffff0bc224 */ /* 0x000fe200078e00a1 */
[----:B0-----:R-:W-:Y:S01]  /*d330*/  @!P5 IADD3 R8, P6, R8, R14, RZ ;  /* 0x0000000e0808d210 */ /* 0x001fe20007fde0ff */
[----:B------:R-:W-:Y:S01]  /*d340*/  @!P5 IMAD R0, R157, 0xc0, RZ ;  /* 0x000000c09d00d824 */ /* 0x000fe200078e02ff */
[----:B------:R-:W-:Y:S01]  /*d350*/  F2FP.SATFINITE.E4M3.F32.PACK_AB_MERGE_C R25, RZ, R25, RZ ;  /* 0x00000019ff19723e */ /* 0x000fe200048070ff */
[----:B------:R-:W-:Y:S01]  /*d360*/  @!P4 IMAD.WIDE.U32 R10, R156, 0xc0, R10 ;  /* 0x000000c09c0ac825 */ /* 0x000fe200078e000a */
[----:B------:R-:W0:Y:S01]  /*d370*/  @!P2 LDC.64 R20, c[0x0][0x5c8] ;  /* 0x00017200ff14ab82 */ /* 0x000e220000000a00 */
[----:B------:R-:W-:Y:S01]  /*d380*/  ISETP.GE.AND P0, PT, R4, 0xc9, PT ;  /* 0x000000c90400780c */ /* 0x000fe20003f06270 */
[----:B------:R-:W-:Y:S01]  /*d390*/  BSSY B0, `(.L_x_57) ;  /* 0x0000012000007945 */ /* 0x000fe20003800000 */
[----:B------:R-:W-:Y:S01]  /*d3a0*/  @!P5 IADD3.X R9, R15, R9, R0, P6, !PT ;  /* 0x000000090f09d210 */ /* 0x000fe200037fe400 */
[----:B------:R-:W-:Y:S01]  /*d3b0*/  @!P4 IMAD R0, R157, 0xc0, RZ ;  /* 0x000000c09d00c824 */ /* 0x000fe200078e02ff */
[----:B--2---:R-:W-:-:S02]  /*d3c0*/  @!P4 IADD3 R10, P6, R10, R16, RZ ;  /* 0x000000100a0ac210 */ /* 0x004fc40007fde0ff */
[----:B------:R-:W-:Y:S01]  /*d3d0*/  F2FP.SATFINITE.E4M3.F32.PACK_AB_MERGE_C R13, RZ, R26, RZ ;  /* 0x0000001aff0d723e */ /* 0x000fe200048070ff */
[----:B------:R2:W-:Y:S01]  /*d3e0*/  @!P5 STG.E.U8 desc[UR12][R8.64], R7 ;  /* 0x000000070800d986 */ /* 0x0005e2000c10110c */
[----:B------:R-:W-:Y:S02]  /*d3f0*/  @!P4 IADD3.X R11, R17, R11, R0, P6, !PT ;  /* 0x0000000b110bc210 */ /* 0x000fe400037fe400 */
[----:B------:R-:W-:-:S03]  /*d400*/  ISETP.LT.OR P5, PT, R3, 0x1, !P0 ;  /* 0x000000010300780c */ /* 0x000fc600047a1670 */
[----:B------:R2:W-:Y:S10]  /*d410*/  @!P4 STG.E.U8 desc[UR12][R10.64+0x1], R25 ;  /* 0x000001190a00c986 */ /* 0x0005f4000c10110c */
[----:B------:R-:W-:Y:S05]  /*d420*/  @P5 BRA `(.L_x_58) ;  /* 0x0000000000205947 */ /* 0x000fea0003800000 */
[----:B--2---:R-:W-:Y:S01]  /*d430*/  IADD3 R8, P4, R5, R158, RZ ;  /* 0x0000009e05087210 */ /* 0x004fe20007f9e0ff */
[----:B------:R-:W-:Y:S01]  /*d440*/  ULDC.64 UR4, c[0x0][0x5c8] ;  /* 0x0001720000047ab9 */ /* 0x000fe20000000a00 */
[----:B------:R-:W-:-:S03]  /*d450*/  IMAD R7, R157, 0xc0, RZ ;  /* 0x000000c09d077824 */ /* 0x000fc600078e02ff */
[----:B------:R-:W-:Y:S02]  /*d460*/  IMAD.X R9, R6, 0x1, R161, P4 ;  /* 0x0000000106097824 */ /* 0x000fe400020e06a1 */
[----:B------:R-:W-:-:S03]  /*d470*/  IMAD.WIDE.U32 R8, R156, 0xc0, R8 ;  /* 0x000000c09c087825 */ /* 0x000fc600078e0008 */
[----:B------:R-:W-:-:S04]  /*d480*/  IADD3 R8, P4, R8, UR4, RZ ;  /* 0x0000000408087c10 */ /* 0x000fc8000ff9e0ff */
[----:B------:R-:W-:-:S05]  /*d490*/  IADD3.X R9, R7, UR5, R9, P4, !PT ;  /* 0x0000000507097c10 */ /* 0x000fca000a7fe409 */
[----:B------:R3:W-:Y:S04]  /*d4a0*/  STG.E.U8 desc[UR12][R8.64], R13 ;  /* 0x0000000d08007986 */ /* 0x0007e8000c10110c */
.L_x_58:
[----:B------:R-:W-:Y:S05]  /*d4b0*/  BSYNC B0 ;  /* 0x0000000000007941 */ /* 0x000fea0003800000 */
.L_x_57:
[----:B------:R-:W-:Y:S01]  /*d4c0*/  ISETP.LT.OR P6, PT, R3, 0x2, !P0 ;  /* 0x000000020300780c */ /* 0x000fe200047c1670 */
[----:B------:R-:W-:Y:S01]  /*d4d0*/  FMUL R27, R27, R2 ;  /* 0x000000021b1b7220 */ /* 0x000fe20000400000 */
[----:B--23--:R-:W-:Y:S01]  /*d4e0*/  @!P3 IMAD.MOV.U32 R8, RZ, RZ, R158 ;  /* 0x000000ffff08b224 */ /* 0x00cfe200078e009e */
[----:B------:R-:W-:Y:S01]  /*d4f0*/  BSSY B0, `(.L_x_59) ;  /* 0x000000f000007945 */ /* 0x000fe20003800000 */
[----:B------:R-:W-:Y:S01]  /*d500*/  @!P3 IMAD.MOV.U32 R9, RZ, RZ, R161 ;  /* 0x000000ffff09b224 */ /* 0x000fe200078e00a1 */
[C---:B------:R-:W-:Y:S02]  /*d510*/  ISETP.LT.OR P5, PT, R3.reuse, 0x11, !P1 ;  /* 0x000000110300780c */ /* 0x040fe40004fa1670 */
[----:B------:R-:W-:Y:S01]  /*d520*/  ISETP.LT.OR P4, PT, R3, 0x12, !P1 ;  /* 0x000000120300780c */ /* 0x000fe20004f81670 */
[----:B------:R-:W-:Y:S01]  /*d530*/  @!P3 IMAD.WIDE.U32 R10, R156, 0xc0, R8 ;  /* 0x000000c09c0ab825 */ /* 0x000fe200078e0008 */
[----:B------:R-:W-:-:S04]  /*d540*/  F2FP.SATFINITE.E4M3.F32.PACK_AB_MERGE_C R27, RZ, R27, RZ ;  /* 0x0000001bff1b723e */ /* 0x000fc800048070ff */
[----:B------:R-:W-:Y:S07]  /*d550*/  @P6 BRA `(.L_x_60) ;  /* 0x0000000000206947 */ /* 0x000fee0003800000 */
[----:B------:R-:W-:Y:S01]  /*d560*/  IADD3 R8, P6, R5, R158, RZ ;  /* 0x0000009e05087210 */ /* 0x000fe20007fde0ff */
[----:B------:R-:W-:Y:S01]  /*d570*/  ULDC.64 UR4, c[0x0][0x5c8] ;  /* 0x0001720000047ab9 */ /* 0x000fe20000000a00 */
[----:B------:R-:W-:-:S03]  /*d580*/  IMAD R7, R157, 0xc0, RZ ;  /* 0x000000c09d077824 */ /* 0x000fc600078e02ff */
[----:B------:R-:W-:Y:S02]  /*d590*/  IMAD.X R9, R6, 0x1, R161, P6 ;  /* 0x0000000106097824 */ /* 0x000fe400030e06a1 */
[----:B------:R-:W-:-:S03]  /*d5a0*/  IMAD.WIDE.U32 R8, R156, 0xc0, R8 ;  /* 0x000000c09c087825 */ /* 0x000fc600078e0008 */
[----:B------:R-:W-:-:S04]  /*d5b0*/  IADD3 R8, P6, R8, UR4, RZ ;  /* 0x0000000408087c10 */ /* 0x000fc8000ffde0ff */
[----:B------:R-:W-:-:S05]  /*d5c0*/  IADD3.X R9, R7, UR5, R9, P6, !PT ;  /* 0x0000000507097c10 */ /* 0x000fca000b7fe409 */
[----:B------:R2:W-:Y:S04]  /*d5d0*/  STG.E.U8 desc[UR12][R8.64+0x1], R27 ;  /* 0x0000011b08007986 */ /* 0x0005e8000c10110c */
.L_x_60:
[----:B------:R-:W-:Y:S05]  /*d5e0*/  BSYNC B0 ;  /* 0x0000000000007941 */ /* 0x000fea0003800000 */
.L_x_59:
[----:B------:R-:W-:Y:S01]  /*d5f0*/  @!P2 IMAD.MOV.U32 R12, RZ, RZ, R158 ;  /* 0x000000ffff0ca224 */ /* 0x000fe200078e009e */
[----:B-12---:R-:W-:Y:S01]  /*d600*/  @!P3 IADD3 R8, P6, R10, R18, RZ ;  /* 0x000000120a08b210 */ /* 0x006fe20007fde0ff */
[----:B------:R-:W-:Y:S02]  /*d610*/  @!P2 IMAD.MOV.U32 R13, RZ, RZ, R161 ;  /* 0x000000ffff0da224 */ /* 0x000fe400078e00a1 */
[-C--:B------:R-:W-:Y:S01]  /*d620*/  FMUL R28, R28, R2.reuse ;  /* 0x000000021c1c7220 */ /* 0x080fe20000400000 */
[----:B------:R-:W-:Y:S02]  /*d630*/  @!P3 IMAD R0, R157, 0xc0, RZ ;  /* 0x000000c09d00b824 */ /* 0x000fe400078e02ff */
[----:B------:R-:W-:Y:S01]  /*d640*/  FMUL R29, R29, R2 ;  /* 0x000000021d1d7220 */ /* 0x000fe20000400000 */
[----:B------:R-:W-:Y:S01]  /*d650*/  @!P2 IMAD.WIDE.U32 R12, R156, 0xc0, R12 ;  /* 0x000000c09c0ca825 */ /* 0x000fe200078e000c */
[----:B------:R-:W1:Y:S01]  /*d660*/  @!P5 LDC.64 R14, c[0x0][0x5c8] ;  /* 0x00017200ff0edb82 */ /* 0x000e620000000a00 */
[----:B------:R-:W-:-:S02]  /*d670*/  F2FP.SATFINITE.E4M3.F32.PACK_AB_MERGE_C R7, RZ, R28, RZ ;  /* 0x0000001cff07723e */ /* 0x000fc400048070ff */
[----:B------:R-:W-:Y:S01]  /*d680*/  FMUL R30, R30, R2 ;  /* 0x000000021e1e7220 */ /* 0x000fe20000400000 */
[----:B------:R-:W-:Y:S01]  /*d690*/  @!P3 IADD3.X R9, R19, R11, R0, P6, !PT ;  /* 0x0000000b1309b210 */ /* 0x000fe200037fe400 */
[----:B------:R-:W-:Y:S01]  /*d6a0*/  @!P2 IMAD R0, R157, 0xc0, RZ ;  /* 0x000000c09d00a824 */ /* 0x000fe200078e02ff */
[----:B0-----:R-:W-:Y:S01]  /*d6b0*/  @!P2 IADD3 R10, P6, R12, R20, RZ ;  /* 0x000000140c0aa210 */ /* 0x001fe20007fde0ff */
[----:B------:R-:W-:Y:S01]  /*d6c0*/  BSSY B0, `(.L_x_61) ;  /* 0x0000011000007945 */ /* 0x000fe20003800000 */
[----:B------:R-:W-:Y:S01]  /*d6d0*/  F2FP.SATFINITE.E4M3.F32.PACK_AB_MERGE_C R29, RZ, R29, RZ ;  /* 0x0000001dff1d723e */ /* 0x000fe200048070ff */
[----:B------:R0:W-:Y:S01]  /*d6e0*/  @!P3 STG.E.U8 desc[UR12][R8.64+0x8], R7 ;  /* 0x000008070800b986 */ /* 0x0001e2000c10110c */
[----:B------:R-:W-:Y:S01]  /*d6f0*/  @!P2 IADD3.X R11, R21, R13, R0, P6, !PT ;  /* 0x0000000d150ba210 */ /* 0x000fe200037fe400 */
[----:B------:R-:W2:Y:S01]  /*d700*/  @!P4 LDC.64 R16, c[0x0][0x5c8] ;  /* 0x00017200ff10cb82 */ /* 0x000ea20000000a00 */
[----:B------:R-:W-:Y:S02]  /*d710*/  ISETP.LT.OR P3, PT, R3, 0x9, !P0 ;  /* 0x000000090300780c */ /* 0x000fe40004761670 */
[----:B------:R-:W-:Y:S01]  /*d720*/  F2FP.SATFINITE.E4M3.F32.PACK_AB_MERGE_C R13, RZ, R30, RZ ;  /* 0x0000001eff0d723e */ /* 0x000fe200048070ff */
[----:B------:R0:W-:Y:S10]  /*d730*/  @!P2 STG.E.U8 desc[UR12][R10.64+0x9], R29 ;  /* 0x0000091d0a00a986 */ /* 0x0001f4000c10110c */
[----:B------:R-:W-:Y:S05]  /*d740*/  @P3 BRA `(.L_x_62) ;  /* 0x0000000000203947 */ /* 0x000fea0003800000 */
[----:B0-----:R-:W-:Y:S01]  /*d750*/  IADD3 R8, P2, R5, R158, RZ ;  /* 0x0000009e05087210 */ /* 0x001fe20007f5e0ff */
[----:B------:R-:W-:Y:S01]  /*d760*/  ULDC.64 UR4, c[0x0][0x5c8] ;  /* 0x0001720000047ab9 */ /* 0x000fe20000000a00 */
[----:B------:R-:W-:-:S03]  /*d770*/  IMAD R7, R157, 0xc0, RZ ;  /* 0x000000c09d077824 */ /* 0x000fc600078e02ff */
[----:B------:R-:W-:Y:S02]  /*d780*/  IMAD.X R9, R6, 0x1, R161, P2 ;  /* 0x0000000106097824 */ /* 0x000fe400010e06a1 */
[----:B------:R-:W-:-:S03]  /*d790*/  IMAD.WIDE.U32 R8, R156, 0xc0, R8 ;  /* 0x000000c09c087825 */ /* 0x000fc600078e0008 */
[----:B------:R-:W-:-:S04]  /*d7a0*/  IADD3 R8, P2, R8, UR4, RZ ;  /* 0x0000000408087c10 */ /* 0x000fc8000ff5e0ff */
[----:B------:R-:W-:-:S05]  /*d7b0*/  IADD3.X R9, R7, UR5, R9, P2, !PT ;  /* 0x0000000507097c10 */ /* 0x000fca00097fe409 */
[----:B------:R3:W-:Y:S04]  /*d7c0*/  STG.E.U8 desc[UR12][R8.64+0x8], R13 ;  /* 0x0000080d08007986 */ /* 0x0007e8000c10110c */
.L_x_62:
[----:B------:R-:W-:Y:S05]  /*d7d0*/  BSYNC B0 ;  /* 0x0000000000007941 */ /* 0x000fea0003800000 */
.L_x_61:
[----:B------:R-:W-:Y:S01]  /*d7e0*/  ISETP.LT.OR P6, PT, R3, 0xa, !P0 ;  /* 0x0000000a0300780c */ /* 0x000fe200047c1670 */
[----:B------:R-:W-:Y:S01]  /*d7f0*/  FMUL R31, R31, R2 ;  /* 0x000000021f1f7220 */ /* 0x000fe20000400000 */
[----:B0--3--:R-:W-:Y:S01]  /*d800*/  @!P5 IMAD.MOV.U32 R8, RZ, RZ, R158 ;  /* 0x000000ffff08d224 */ /* 0x009fe200078e009e */
        /* <DEDUP_REMOVED lines=15> */
.L_x_64:
[----:B------:R-:W-:Y:S05]  /*d900*/  BSYNC B0 ;  /* 0x0000000000007941 */ /* 0x000fea0003800000 */
.L_x_63:
[----:B------:R-:W-:Y:S01]  /*d910*/  @!P4 IMAD.MOV.U32 R12, RZ, RZ, R158 ;  /* 0x000000ffff0cc224 */ /* 0x000fe200078e009e */
[----:B01----:R-:W-:Y:S01]  /*d920*/  @!P5 IADD3 R8, P6, R10, R14, RZ ;  /* 0x0000000e0a08d210 */ /* 0x003fe20007fde0ff */
[----:B------:R-:W-:Y:S02]  /*d930*/  @!P4 IMAD.MOV.U32 R13, RZ, RZ, R161 ;  /* 0x000000ffff0dc224 */ /* 0x000fe400078e00a1 */
[-C--:B------:R-:W-:Y:S01]  /*d940*/  FMUL R32, R32, R2.reuse ;  /* 0x0000000220207220 */ /* 0x080fe20000400000 */
[----:B------:R-:W-:Y:S02]  /*d950*/  @!P5 IMAD R0, R157, 0xc0, RZ ;  /* 0x000000c09d00d824 */ /* 0x000fe400078e02ff */
[----:B------:R-:W-:Y:S01]  /*d960*/  FMUL R33, R33, R2 ;  /* 0x0000000221217220 */ /* 0x000fe20000400000 */
[----:B------:R-:W-:Y:S01]  /*d970*/  @!P4 IMAD.WIDE.U32 R12, R156, 0xc0, R12 ;  /* 0x000000c09c0cc825 */ /* 0x000fe200078e000c */
[----:B------:R-:W0:Y:S01]  /*d980*/  @!P3 LDC.64 R18, c[0x0][0x5c8] ;  /* 0x00017200ff12bb82 */ /* 0x000e220000000a00 */
[----:B------:R-:W-:-:S02]  /*d990*/  F2FP.SATFINITE.E4M3.F32.PACK_AB_MERGE_C R7, RZ, R32, RZ ;  /* 0x00000020ff07723e */ /* 0x000fc400048070ff */
[----:B------:R-:W-:Y:S01]  /*d9a0*/  FMUL R34, R34, R2 ;  /* 0x0000000222227220 */ /* 0x000fe20000400000 */
[----:B------:R-:W-:Y:S01]  /*d9b0*/  @!P5 IADD3.X R9, R15, R11, R0, P6, !PT ;  /* 0x0000000b0f09d210 */ /* 0x000fe200037fe400 */
[----:B------:R-:W-:Y:S01]  /*d9c0*/  @!P4 IMAD R0, R157, 0xc0, RZ ;  /* 0x000000c09d00c824 */ /* 0x000fe200078e02ff */
[----:B--2---:R-:W-:Y:S01]  /*d9d0*/  @!P4 IADD3 R10, P6, R12, R16, RZ ;  /* 0x000000100c0ac210 */ /* 0x004fe20007fde0ff */
        /* <DEDUP_REMOVED lines=9> */
[----:B-1----:R-:W-:Y:S01]  /*da70*/  IADD3 R8, P4, R5, R158, RZ ;  /* 0x0000009e05087210 */ /* 0x002fe20007f9e0ff */
[----:B------:R-:W-:Y:S01]  /*da80*/  ULDC.64 UR4, c[0x0][0x5c8] ;  /* 0x0001720000047ab9 */ /* 0x000fe20000000a00 */
[----:B------:R-:W-:-:S03]  /*da90*/  IMAD R7, R157, 0xc0, RZ ;  /* 0x000000c09d077824 */ /* 0x000fc600078e02ff */
[----:B------:R-:W-:Y:S02]  /*daa0*/  IMAD.X R9, R6, 0x1, R161, P4 ;  /* 0x0000000106097824 */ /* 0x000fe400020e06a1 */
[----:B------:R-:W-:-:S03]  /*dab0*/  IMAD.WIDE.U32 R8, R156, 0xc0, R8 ;  /* 0x000000c09c087825 */ /* 0x000fc600078e0008 */
[----:B------:R-:W-:-:S04]  /*dac0*/  IADD3 R8, P4, R8, UR4, RZ ;  /* 0x0000000408087c10 */ /* 0x000fc8000ff9e0ff */
[----:B------:R-:W-:-:S05]  /*dad0*/  IADD3.X R9, R7, UR5, R9, P4, !PT ;  /* 0x0000000507097c10 */ /* 0x000fca000a7fe409 */
[----:B------:R3:W-:Y:S04]  /*dae0*/  STG.E.U8 desc[UR12][R8.64+0x10], R13 ;  /* 0x0000100d08007986 */ /* 0x0007e8000c10110c */
.L_x_66:
[----:B------:R-:W-:Y:S05]  /*daf0*/  BSYNC B0 ;  /* 0x0000000000007941 */ /* 0x000fea0003800000 */
.L_x_65:
[----:B------:R-:W-:Y:S01]  /*db00*/  ISETP.LT.OR P6, PT, R3, 0x12, !P0 ;  /* 0x000000120300780c */ /* 0x000fe200047c1670 */
[----:B------:R-:W-:Y:S01]  /*db10*/  FMUL R35, R35, R2 ;  /* 0x0000000223237220 */ /* 0x000fe20000400000 */
[----:B-1-3--:R-:W-:Y:S01]  /*db20*/  @!P3 IMAD.MOV.U32 R8, RZ, RZ, R158 ;  /* 0x000000ffff08b224 */ /* 0x00afe200078e009e */
        /* <DEDUP_REMOVED lines=15> */
.L_x_68:
[----:B------:R-:W-:Y:S05]  /*dc20*/  BSYNC B0 ;  /* 0x0000000000007941 */ /* 0x000fea0003800000 */
.L_x_67:
        /* <DEDUP_REMOVED lines=30> */
.L_x_70:
[----:B------:R-:W-:Y:S05]  /*de10*/  BSYNC B0 ;  /* 0x0000000000007941 */ /* 0x000fea0003800000 */
.L_x_69:
        /* <DEDUP_REMOVED lines=18> */
.L_x_72:
[----:B------:R-:W-:Y:S05]  /*df40*/  BSYNC B0 ;  /* 0x0000000000007941 */ /* 0x000fea0003800000 */
.L_x_71:
[----:B------:R-:W-:Y:S01]  /*df50*/  @!P5 IMAD R0, R157, 0xc0, RZ ;  /* 0x000000c09d00d824 */ /* 0x000fe200078e02ff */
[----:B01----:R-:W-:Y:S01]  /*df60*/  @!P5 IADD3 R8, P6, R10, R14, RZ ;  /* 0x0000000e0a08d210 */ /* 0x003fe20007fde0ff */
[----:B------:R-:W-:Y:S02]  /*df70*/  @!P4 IMAD.MOV.U32 R10, RZ, RZ, R158 ;  /* 0x000000ffff0ac224 */ /* 0x000fe400078e009e */
[-C--:B------:R-:W-:Y:S01]  /*df80*/  FMUL R40, R40, R2.reuse ;  /* 0x0000000228287220 */ /* 0x080fe20000400000 */
[----:B------:R-:W-:Y:S01]  /*df90*/  FMUL R41, R41, R2 ;  /* 0x0000000229297220 */ /* 0x000fe20000400000 */
[----:B------:R-:W-:Y:S01]  /*dfa0*/  @!P5 IADD3.X R9, R15, R11, R0, P6, !PT ;  /* 0x0000000b0f09d210 */ /* 0x000fe200037fe400 */
[----:B------:R-:W-:Y:S01]  /*dfb0*/  @!P4 IMAD.MOV.U32 R11, RZ, RZ, R161 ;  /* 0x000000ffff0bc224 */ /* 0x000fe200078e00a1 */
[----:B------:R-:W0:Y:S01]  /*dfc0*/  @!P3 LDC.64 R18, c[0x0][0x5c8] ;  /* 0x00017200ff12bb82 */ /* 0x000e220000000a00 */
[----:B------:R-:W-:Y:S01]  /*dfd0*/  @!P4 IMAD R0, R157, 0xc0, RZ ;  /* 0x000000c09d00c824 */ /* 0x000fe200078e02ff */
[----:B------:R-:W-:Y:S01]  /*dfe0*/  F2FP.SATFINITE.E4M3.F32.PACK_AB_MERGE_C R7, RZ, R40, RZ ;  /* 0x00000028ff07723e */ /* 0x000fe200048070ff */
[----:B------:R-:W-:Y:S01]  /*dff0*/  @!P4 IMAD.WIDE.U32 R10, R156, 0xc0, R10 ;  /* 0x000000c09c0ac825 */ /* 0x000fe200078e000a */
[----:B------:R-:W-:-:S03]  /*e000*/  F2FP.SATFINITE.E4M3.F32.PACK_AB_MERGE_C R41, RZ, R41, RZ ;  /* 0x00000029ff29723e */ /* 0x000fc600048070ff */
[----:B------:R-:W-:Y:S01]  /*e010*/  FMUL R42, R42, R2 ;  /* 0x000000022a2a7220 */ /* 0x000fe20000400000 */
[----:B------:R-:W-:Y:S01]  /*e020*/  BSSY B0, `(.L_x_73) ;  /* 0x0000014000007945 */ /* 0x000fe20003800000 */
[----:B------:R1:W-:Y:S01]  /*e030*/  @!P5 STG.E.U8 desc[UR12][R8.64+0x20], R7 ;  /* 0x000020070800d986 */ /* 0x0003e2000c10110c */
[----:B--2---:R-:W-:Y:S01]  /*e040*/  @!P4 IADD3 R10, P6, R10, R16, RZ ;  /* 0x000000100a0ac210 */ /* 0x004fe20007fde0ff */
[----:B------:R-:W2:Y:S01]  /*e050*/  @!P2 LDC.64 R20, c[0x0][0x5c8] ;  /* 0x00017200ff14ab82 */ /* 0x000ea20000000a00 */
[----:B------:R-:W-:Y:S02]  /*e060*/  ISETP.LT.OR P5, PT, R3, 0x21, !P0 ;  /* 0x000000210300780c */ /* 0x000fe400047a1670 */
[----:B------:R-:W-:Y:S02]  /*e070*/  @!P4 IADD3.X R11, R17, R11, R0, P6, !PT ;  /* 0x0000000b110bc210 */ /* 0x000fe400037fe400 */
[----:B------:R-:W-:-:S03]  /*e080*/  F2FP.SATFINITE.E4M3.F32.PACK_AB_MERGE_C R15, RZ, R42, RZ ;  /* 0x0000002aff0f723e */ /* 0x000fc600048070ff */
[----:B------:R3:W-:Y:S01]  /*e090*/  @!P4 STG.E.U8 desc[UR12][R10.64+0x21], R41 ;  /* 0x000021290a00c986 */ /* 0x0007e2000c10110c */
[----:B-1----:R-:W-:Y:S02]  /*e0a0*/  @!P3 IMAD.MOV.U32 R8, RZ, RZ, R158 ;  /* 0x000000ffff08b224 */ /* 0x002fe400078e009e */
[----:B------:R-:W-:Y:S02]  /*e0b0*/  @!P3 IMAD.MOV.U32 R9, RZ, RZ, R161 ;  /* 0x000000ffff09b224 */ /* 0x000fe400078e00a1 */
[----:B------:R-:W-:Y:S01]  /*e0c0*/  @!P3 IMAD.WIDE.U32 R12, R156, 0xc0, R8 ;  /* 0x000000c09c0cb825 */ /* 0x000fe200078e0008 */
[----:B------:R-:W-:Y:S06]  /*e0d0*/  @P5 BRA `(.L_x_74) ;  /* 0x0000000000205947 */ /* 0x000fec0003800000 */
        /* <DEDUP_REMOVED lines=8> */
.L_x_74:
[----:B------:R-:W-:Y:S05]  /*e160*/  BSYNC B0 ;  /* 0x0000000000007941 */ /* 0x000fea0003800000 */
.L_x_73:
[----:B------:R-:W-:Y:S01]  /*e170*/  ISETP.LT.OR P5, PT, R3, 0x22, !P0 ;  /* 0x000000220300780c */ /* 0x000fe200047a1670 */
[-C--:B------:R-:W-:Y:S01]  /*e180*/  FMUL R43, R43, R2.reuse ;  /* 0x000000022b2b7220 */ /* 0x080fe20000400000 */
[----:B------:R-:W-:Y:S01]  /*e190*/  BSSY B0, `(.L_x_75) ;  /* 0x000000f000007945 */ /* 0x000fe20003800000 */
[----:B------:R-:W-:Y:S01]  /*e1a0*/  ISETP.LT.OR P6, PT, R3, 0x31, !P1 ;  /* 0x000000310300780c */ /* 0x000fe20004fc1670 */
[----:B------:R-:W-:Y:S01]  /*e1b0*/  FMUL R44, R44, R2 ;  /* 0x000000022c2c7220 */ /* 0x000fe20000400000 */
[----:B0--3--:R-:W-:Y:S01]  /*e1c0*/  @!P3 IADD3 R10, P4, R12, R18, RZ ;  /* 0x000000120c0ab210 */ /* 0x009fe20007f9e0ff */
[----:B------:R-:W-:Y:S01]  /*e1d0*/  @!P3 IMAD R0, R157, 0xc0, RZ ;  /* 0x000000c09d00b824 */ /* 0x000fe200078e02ff */
[----:B------:R-:W-:-:S06]  /*e1e0*/  F2FP.SATFINITE.E4M3.F32.PACK_AB_MERGE_C R43, RZ, R43, RZ ;  /* 0x0000002bff2b723e */ /* 0x000fcc00048070ff */
        /* <DEDUP_REMOVED lines=9> */
.L_x_76:
[----:B------:R-:W-:Y:S05]  /*e280*/  BSYNC B0 ;  /* 0x0000000000007941 */ /* 0x000fea0003800000 */
.L_x_75:
[----:B------:R-:W-:Y:S01]  /*e290*/  @!P3 IADD3.X R11, R19, R13, R0, P4, !PT ;  /* 0x0000000d130bb210 */ /* 0x000fe200027fe400 */
[----:B01----:R-:W-:Y:S01]  /*e2a0*/  @!P2 IMAD.MOV.U32 R8, RZ, RZ, R158 ;  /* 0x000000ffff08a224 */ /* 0x003fe200078e009e */
[C---:B------:R-:W-:Y:S01]  /*e2b0*/  ISETP.LT.OR P5, PT, R3.reuse, 0x32, !P1 ;  /* 0x000000320300780c */ /* 0x040fe20004fa1670 */
[----:B------:R-:W-:Y:S01]  /*e2c0*/  @!P2 IMAD.MOV.U32 R9, RZ, RZ, R161 ;  /* 0x000000ffff09a224 */ /* 0x000fe200078e00a1 */
[C---:B------:R-:W-:Y:S01]  /*e2d0*/  ISETP.LT.OR P4, PT, R3.reuse, 0x39, !P1 ;  /* 0x000000390300780c */ /* 0x040fe20004f81670 */
[----:B------:R-:W0:Y:S01]  /*e2e0*/  @!P6 LDC.64 R12, c[0x0][0x5c8] ;  /* 0x00017200ff0ceb82 */ /* 0x000e220000000a00 */
[----:B------:R-:W-:Y:S01]  /*e2f0*/  ISETP.LT.OR P1, PT, R3, 0x3a, !P1 ;  /* 0x0000003a0300780c */ /* 0x000fe20004f21670 */
[----:B------:R-:W-:Y:S01]  /*e300*/  @!P2 IMAD.WIDE.U32 R8, R156, 0xc0, R8 ;  /* 0x000000c09c08a825 */ /* 0x000fe200078e0008 */
[----:B------:R-:W-:-:S03]  /*e310*/  F2FP.SATFINITE.E4M3.F32.PACK_AB_MERGE_C R7, RZ, R44, RZ ;  /* 0x0000002cff07723e */ /* 0x000fc600048070ff */
[-C--:B------:R-:W-:Y:S01]  /*e320*/  FMUL R45, R45, R2.reuse ;  /* 0x000000022d2d7220 */ /* 0x080fe20000400000 */
[----:B------:R-:W-:Y:S01]  /*e330*/  FMUL R46, R46, R2 ;  /* 0x000000022e2e7220 */ /* 0x000fe20000400000 */
[----:B------:R-:W-:Y:S01]  /*e340*/  @!P2 IMAD R0, R157, 0xc0, RZ ;  /* 0x000000c09d00a824 */ /* 0x000fe200078e02ff */
[----:B------:R-:W-:Y:S01]  /*e350*/  BSSY B0, `(.L_x_77) ;  /* 0x000001c000007945 */ /* 0x000fe20003800000 */
[----:B------:R1:W-:Y:S01]  /*e360*/  @!P3 STG.E.U8 desc[UR12][R10.64+0x28], R7 ;  /* 0x000028070a00b986 */ /* 0x0003e2000c10110c */
[----:B--2---:R-:W-:Y:S01]  /*e370*/  @!P2 IADD3 R8, P3, R8, R20, RZ ;  /* 0x000000140808a210 */ /* 0x004fe20007f7e0ff */
[----:B------:R-:W2:Y:S01]  /*e380*/  @!P5 LDC.64 R18, c[0x0][0x5c8] ;  /* 0x00017200ff12db82 */ /* 0x000ea20000000a00 */
[----:B------:R-:W-:Y:S02]  /*e390*/  F2FP.SATFINITE.E4M3.F32.PACK_AB_MERGE_C R45, RZ, R45, RZ ;  /* 0x0000002dff2d723e */ /* 0x000fe400048070ff */
[----:B------:R-:W-:Y:S01]  /*e3a0*/  @!P2 IADD3.X R9, R21, R9, R0, P3, !PT ;  /* 0x000000091509a210 */ /* 0x000fe20001ffe400 */
[----:B------:R-:W-:Y:S01]  /*e3b0*/  @!P6 IMAD R0, R157, 0xc0, RZ ;  /* 0x000000c09d00e824 */ /* 0x000fe200078e02ff */
[----:B------:R-:W-:-:S03]  /*e3c0*/  ISETP.LT.OR P3, PT, R3, 0x29, !P0 ;  /* 0x000000290300780c */ /* 0x000fc60004761670 */
[----:B------:R-:W3:Y:S01]  /*e3d0*/  @!P4 LDC.64 R22, c[0x0][0x5c8] ;  /* 0x00017200ff16cb82 */ /* 0x000ee20000000a00 */
[----:B------:R4:W-:Y:S01]  /*e3e0*/  @!P2 STG.E.U8 desc[UR12][R8.64+0x29], R45 ;  /* 0x0000292d0800a986 */ /* 0x0009e2000c10110c */
[----:B-1----:R-:W-:Y:S01]  /*e3f0*/  @!P6 IMAD.MOV.U32 R10, RZ, RZ, R158 ;  /* 0x000000ffff0ae224 */ /* 0x002fe200078e009e */
[----:B------:R-:W-:Y:S01]  /*e400*/  F2FP.SATFINITE.E4M3.F32.PACK_AB_MERGE_C R7, RZ, R46, RZ ;  /* 0x0000002eff07723e */ /* 0x000fe200048070ff */
[----:B------:R-:W-:-:S04]  /*e410*/  @!P6 IMAD.MOV.U32 R11, RZ, RZ, R161 ;  /* 0x000000ffff0be224 */ /* 0x000fc800078e00a1 */
[----:B------:R-:W1:Y:S01]  /*e420*/  @!P1 LDC.64 R24, c[0x0][0x5c8] ;  /* 0x00017200ff189b82 */ /* 0x000e620000000a00 */
[----:B------:R-:W-:-:S04]  /*e430*/  @!P6 IMAD.WIDE.U32 R10, R156, 0xc0, R10 ;  /* 0x000000c09c0ae825 */ /* 0x000fc800078e000a */
[----:B----4-:R-:W-:Y:S01]  /*e440*/  @!P5 IMAD.MOV.U32 R8, RZ, RZ, R158 ;  /* 0x000000ffff08d224 */ /* 0x010fe200078e009e */
[----:B0-----:R-:W-:Y:S01]  /*e450*/  @!P6 IADD3 R12, P2, R10, R12, RZ ;  /* 0x0000000c0a0ce210 */ /* 0x001fe20007f5e0ff */
[----:B------:R-:W-:Y:S02]  /*e460*/  @!P5 IMAD.MOV.U32 R9, RZ, RZ, R161 ;  /* 0x000000ffff09d224 */ /* 0x000fe400078e00a1 */
[----:B------:R-:W-:Y:S01]  /*e470*/  @!P5 IMAD.WIDE.U32 R14, R156, 0xc0, R8 ;  /* 0x000000c09c0ed825 */ /* 0x000fe200078e0008 */
[----:B------:R-:W-:Y:S09]  /*e480*/  @P3 BRA `(.L_x_78) ;  /* 0x0000000000203947 */ /* 0x000ff20003800000 */
        /* <DEDUP_REMOVED lines=8> */
.L_x_78:
[----:B------:R-:W-:Y:S05]  /*e510*/  BSYNC B0 ;  /* 0x0000000000007941 */ /* 0x000fea0003800000 */
.L_x_77:
[----:B------:R-:W-:Y:S01]  /*e520*/  ISETP.LT.OR P3, PT, R3, 0x2a, !P0 ;  /* 0x0000002a0300780c */ /* 0x000fe20004761670 */
[-C--:B------:R-:W-:Y:S01]  /*e530*/  FMUL R48, R48, R2.reuse ;  /* 0x0000000230307220 */ /* 0x080fe20000400000 */
[-C--:B------:R-:W-:Y:S01]  /*e540*/  FMUL R47, R47, R2.reuse ;  /* 0x000000022f2f7220 */ /* 0x080fe20000400000 */
[----:B------:R-:W-:Y:S01]  /*e550*/  BSSY B0, `(.L_x_79) ;  /* 0x0000010000007945 */ /* 0x000fe20003800000 */
[----:B------:R-:W-:Y:S01]  /*e560*/  @!P6 IADD3.X R13, R13, R11, R0, P2, !PT ;  /* 0x0000000b0d0de210 */ /* 0x000fe200017fe400 */
[----:B------:R-:W-:Y:S01]  /*e570*/  FMUL R49, R49, R2 ;  /* 0x0000000231317220 */ /* 0x000fe20000400000 */
[----:B--2---:R-:W-:Y:S01]  /*e580*/  @!P5 IADD3 R10, P2, R14, R18, RZ ;  /* 0x000000120e0ad210 */ /* 0x004fe20007f5e0ff */
[----:B------:R-:W-:Y:S01]  /*e590*/  @!P5 IMAD R0, R157, 0xc0, RZ ;  /* 0x000000c09d00d824 */ /* 0x000fe200078e02ff */
[----:B0-----:R-:W-:Y:S02]  /*e5a0*/  F2FP.SATFINITE.E4M3.F32.PACK_AB_MERGE_C R7, RZ, R48, RZ ;  /* 0x00000030ff07723e */ /* 0x001fe400048070ff */
[----:B------:R-:W-:-:S03]  /*e5b0*/  F2FP.SATFINITE.E4M3.F32.PACK_AB_MERGE_C R47, RZ, R47, RZ ;  /* 0x0000002fff2f723e */ /* 0x000fc600048070ff */
        /* <DEDUP_REMOVED lines=9> */
.L_x_80:
[----:B------:R-:W-:Y:S05]  /*e650*/  BSYNC B0 ;  /* 0x0000000000007941 */ /* 0x000fea0003800000 */
.L_x_79:
[----:B------:R2:W-:Y:S01]  /*e660*/  @!P6 STG.E.U8 desc[UR12][R12.64+0x30], R7 ;  /* 0x000030070c00e986 */ /* 0x0005e2000c10110c */
[----:B------:R-:W-:Y:S01]  /*e670*/  ISETP.LT.OR P6, PT, R3, 0x31, !P0 ;  /* 0x000000310300780c */ /* 0x000fe200047c1670 */
[----:B------:R-:W-:Y:S01]  /*e680*/  FMUL R50, R50, R2 ;  /* 0x0000000232327220 */ /* 0x000fe20000400000 */
[----:B------:R-:W-:Y:S01]  /*e690*/  @!P5 IADD3.X R11, R19, R15, R0, P2, !PT ;  /* 0x0000000f130bd210 */ /* 0x000fe200017fe400 */
[----:B0-----:R-:W-:Y:S01]  /*e6a0*/  @!P4 IMAD.MOV.U32 R8, RZ, RZ, R158 ;  /* 0x000000ffff08c224 */ /* 0x001fe200078e009e */
[----:B------:R-:W-:Y:S01]  /*e6b0*/  F2FP.SATFINITE.E4M3.F32.PACK_AB_MERGE_C R49, RZ, R49, RZ ;  /* 0x00000031ff31723e */ /* 0x000fe200048070ff */
[----:B------:R-:W-:Y:S01]  /*e6c0*/  @!P4 IMAD.MOV.U32 R9, RZ, RZ, R161 ;  /* 0x000000ffff09c224 */ /* 0x000fe200078e00a1 */
[----:B------:R-:W-:Y:S01]  /*e6d0*/  BSSY B0, `(.L_x_81) ;  /* 0x0000013000007945 */ /* 0x000fe20003800000 */
[C---:B------:R-:W-:Y:S02]  /*e6e0*/  ISETP.LT.OR P3, PT, R3.reuse, 0x32, !P0 ;  /* 0x000000320300780c */ /* 0x040fe40004761670 */
[----:B------:R0:W-:Y:S01]  /*e6f0*/  @!P5 STG.E.U8 desc[UR12][R10.64+0x31], R49 ;  /* 0x000031310a00d986 */ /* 0x0001e2000c10110c */
[C---:B------:R-:W-:Y:S01]  /*e700*/  ISETP.LT.OR P2, PT, R3.reuse, 0x39, !P0 ;  /* 0x000000390300780c */ /* 0x040fe20004741670 */
[----:B--2---:R-:W-:Y:S01]  /*e710*/  @!P4 IMAD.WIDE.U32 R12, R156, 0xc0, R8 ;  /* 0x000000c09c0cc825 */ /* 0x004fe200078e0008 */
[----:B------:R-:W-:-:S02]  /*e720*/  ISETP.LT.OR P0, PT, R3, 0x3a, !P0 ;  /* 0x0000003a0300780c */ /* 0x000fc40004701670 */
[----:B------:R-:W-:Y:S01]  /*e730*/  F2FP.SATFINITE.E4M3.F32.PACK_AB_MERGE_C R3, RZ, R50, RZ ;  /* 0x00000032ff03723e */ /* 0x000fe200048070ff */
[----:B0-----:R-:W-:Y:S02]  /*e740*/  @!P1 IMAD.MOV.U32 R10, RZ, RZ, R158 ;  /* 0x000000ffff0a9224 */ /* 0x001fe400078e009e */
        /* <DEDUP_REMOVED lines=11> */
.L_x_82:
[----:B------:R-:W-:Y:S05]  /*e800*/  BSYNC B0 ;  /* 0x0000000000007941 */ /* 0x000fea0003800000 */
.L_x_81:
[----:B------:R-:W-:Y:S01]  /*e810*/  FMUL R51, R51, R2 ;  /* 0x0000000233337220 */ /* 0x000fe20000400000 */
[----:B------:R-:W-:Y:S01]  /*e820*/  BSSY B0, `(.L_x_83) ;  /* 0x0000011000007945 */ /* 0x000fe20003800000 */
[----:B---3--:R-:W-:Y:S01]  /*e830*/  @!P4 IADD3 R10, P5, R12, R22, RZ ;  /* 0x000000160c0ac210 */ /* 0x008fe20007fbe0ff */
[----:B------:R-:W-:Y:S01]  /*e840*/  FMUL R52, R52, R2 ;  /* 0x0000000234347220 */ /* 0x000fe20000400000 */
[----:B-1----:R-:W-:Y:S01]  /*e850*/  @!P1 IADD3 R16, P6, R14, R24, RZ ;  /* 0x000000180e109210 */ /* 0x002fe20007fde0ff */
[----:B------:R-:W-:Y:S01]  /*e860*/  FMUL R53, R53, R2 ;  /* 0x0000000235357220 */ /* 0x000fe20000400000 */
[C---:B------:R-:W-:Y:S01]  /*e870*/  @!P4 IMAD R0, R157.reuse, 0xc0, RZ ;  /* 0x000000c09d00c824 */ /* 0x040fe200078e02ff */
[----:B------:R-:W-:Y:S01]  /*e880*/  F2FP.SATFINITE.E4M3.F32.PACK_AB_MERGE_C R51, RZ, R51, RZ ;  /* 0x00000033ff33723e */ /* 0x000fe200048070ff */
[----:B------:R-:W-:Y:S01]  /*e890*/  @!P1 IMAD R4, R157, 0xc0, RZ ;  /* 0x000000c09d049824 */ /* 0x000fe200078e02ff */
[----:B------:R-:W-:Y:S08]  /*e8a0*/  @P3 BRA `(.L_x_84) ;  /* 0x0000000000203947 */ /* 0x000ff00003800000 */
        /* <DEDUP_REMOVED lines=8> */
.L_x_84:
[----:B------:R-:W-:Y:S05]  /*e930*/  BSYNC B0 ;  /* 0x0000000000007941 */ /* 0x000fea0003800000 */
.L_x_83:
[----:B------:R-:W-:Y:S01]  /*e940*/  @!P4 IADD3.X R11, R23, R13, R0, P5, !PT ;  /* 0x0000000d170bc210 */ /* 0x000fe20002ffe400 */
[----:B------:R-:W-:Y:S01]  /*e950*/  FMUL R54, R54, R2 ;  /* 0x0000000236367220 */ /* 0x000fe20000400000 */
[----:B0-----:R-:W-:Y:S01]  /*e960*/  F2FP.SATFINITE.E4M3.F32.PACK_AB_MERGE_C R3, RZ, R52, RZ ;  /* 0x00000034ff03723e */ /* 0x001fe200048070ff */
[----:B------:R-:W-:Y:S01]  /*e970*/  BSSY B0, `(.L_x_85) ;  /* 0x000000f000007945 */ /* 0x000fe20003800000 */
[----:B------:R-:W-:Y:S02]  /*e980*/  @!P1 IADD3.X R17, R25, R15, R4, P6, !PT ;  /* 0x0000000f19119210 */ /* 0x000fe400037fe404 */
[----:B------:R-:W-:Y:S01]  /*e990*/  F2FP.SATFINITE.E4M3.F32.PACK_AB_MERGE_C R53, RZ, R53, RZ ;  /* 0x00000035ff35723e */ /* 0x000fe200048070ff */
[----:B------:R0:W-:Y:S01]  /*e9a0*/  @!P4 STG.E.U8 desc[UR12][R10.64+0x38], R3 ;  /* 0x000038030a00c986 */ /* 0x0001e2000c10110c */
[----:B------:R-:W-:-:S03]  /*e9b0*/  F2FP.SATFINITE.E4M3.F32.PACK_AB_MERGE_C R7, RZ, R54, RZ ;  /* 0x00000036ff07723e */ /* 0x000fc600048070ff */
[----:B------:R0:W-:Y:S01]  /*e9c0*/  @!P1 STG.E.U8 desc[UR12][R16.64+0x39], R53 ;  /* 0x0000393510009986 */ /* 0x0001e2000c10110c */
[----:B------:R-:W-:Y:S05]  /*e9d0*/  @P2 BRA `(.L_x_86) ;  /* 0x0000000000202947 */ /* 0x000fea0003800000 */
[----:B-1----:R-:W-:Y:S01]  /*e9e0*/  IADD3 R8, P1, R5, R158, RZ ;  /* 0x0000009e05087210 */ /* 0x002fe20007f3e0ff */
[----:B------:R-:W-:Y:S01]  /*e9f0*/  ULDC.64 UR4, c[0x0][0x5c8] ;  /* 0x0001720000047ab9 */ /* 0x000fe20000000a00 */
[----:B0-----:R-:W-:-:S03]  /*ea00*/  IMAD R3, R157, 0xc0, RZ ;  /* 0x000000c09d037824 */ /* 0x001fc600078e02ff */
[----:B------:R-:W-:Y:S02]  /*ea10*/  IMAD.X R9, R6, 0x1, R161, P1 ;  /* 0x0000000106097824 */ /* 0x000fe400008e06a1 */
[----:B------:R-:W-:-:S03]  /*ea20*/  IMAD.WIDE.U32 R8, R156, 0xc0, R8 ;  /* 0x000000c09c087825 */ /* 0x000fc600078e0008 */
[----:B------:R-:W-:-:S04]  /*ea30*/  IADD3 R8, P1, R8, UR4, RZ ;  /* 0x0000000408087c10 */ /* 0x000fc8000ff3e0ff */
[----:B------:R-:W-:-:S05]  /*ea40*/  IADD3.X R9, R3, UR5, R9, P1, !PT ;  /* 0x0000000503097c10 */ /* 0x000fca0008ffe409 */
[----:B------:R2:W-:Y:S04]  /*ea50*/  STG.E.U8 desc[UR12][R8.64+0x38], R7 ;  /* 0x0000380708007986 */ /* 0x0005e8000c10110c */
.L_x_86:
[----:B------:R-:W-:Y:S05]  /*ea60*/  BSYNC B0 ;  /* 0x0000000000007941 */ /* 0x000fea0003800000 */
.L_x_85:
[----:B------:R-:W-:Y:S05]  /*ea70*/  @P0 EXIT ;  /* 0x000000000000094d */ /* 0x000fea0003800000 */
[----:B------:R-:W-:Y:S01]  /*ea80*/  IADD3 R158, P0, R5, R158, RZ ;  /* 0x0000009e059e7210 */ /* 0x000fe20007f1e0ff */
[----:B------:R-:W-:Y:S01]  /*ea90*/  ULDC.64 UR4, c[0x0][0x5c8] ;  /* 0x0001720000047ab9 */ /* 0x000fe20000000a00 */
[----:B------:R-:W-:Y:S01]  /*eaa0*/  FMUL R55, R55, R2 ;  /* 0x0000000237377220 */ /* 0x000fe20000400000 */
[----:B------:R-:W-:Y:S02]  /*eab0*/  IMAD R157, R157, 0xc0, RZ ;  /* 0x000000c09d9d7824 */ /* 0x000fe400078e02ff */
[----:B------:R-:W-:Y:S02]  /*eac0*/  IMAD.X R159, R6, 0x1, R161, P0 ;  /* 0x00000001069f7824 */ /* 0x000fe400000e06a1 */
[----:B------:R-:W-:Y:S01]  /*ead0*/  F2FP.SATFINITE.E4M3.F32.PACK_AB_MERGE_C R55, RZ, R55, RZ ;  /* 0x00000037ff37723e */ /* 0x000fe200048070ff */
[----:B------:R-:W-:-:S03]  /*eae0*/  IMAD.WIDE.U32 R158, R156, 0xc0, R158 ;  /* 0x000000c09c9e7825 */ /* 0x000fc600078e009e */
[----:B------:R-:W-:-:S04]  /*eaf0*/  IADD3 R2, P0, R158, UR4, RZ ;  /* 0x000000049e027c10 */ /* 0x000fc8000ff1e0ff */
[----:B0-----:R-:W-:-:S05]  /*eb00*/  IADD3.X R3, R157, UR5, R159, P0, !PT ;  /* 0x000000059d037c10 */ /* 0x001fca00087fe49f */
[----:B------:R-:W-:Y:S01]  /*eb10*/  STG.E.U8 desc[UR12][R2.64+0x39], R55 ;  /* 0x0000393702007986 */ /* 0x000fe2000c10110c */
[----:B------:R-:W-:Y:S05]  /*eb20*/  EXIT ;  /* 0x000000000000794d */ /* 0x000fea0003800000 */
.L_x_10:
[----:B------:R-:W-:-:S13]  /*eb30*/  ISETP.NE.AND P0, PT, R6, RZ, PT ;  /* 0x000000ff0600720c */ /* 0x000fda0003f05270 */
[----:B------:R-:W-:Y:S05]  /*eb40*/  @P0 EXIT ;  /* 0x000000000000094d */ /* 0x000fea0003800000 */
[----:B------:R-:W-:-:S13]  /*eb50*/  ELECT P0, URZ, PT ;  /* 0x00000000003f782f */ /* 0x000fda0003800000 */
[----:B------:R-:W-:Y:S05]  /*eb60*/  @!P0 BRA `(.L_x_87) ;  /* 0x0000000400c48947 */ /* 0x000fea0003800000 */
[----:B------:R-:W-:Y:S02]  /*eb70*/  ISETP.GE.AND P0, PT, R4, 0x1, PT ;  /* 0x000000010400780c */ /* 0x000fe40003f06270 */
[----:B-----5:R-:W-:-:S04]  /*eb80*/  SHF.R.S32.HI R0, RZ, 0x1f, R9 ;  /* 0x0000001fff007819 */ /* 0x020fc80000011409 */
[----:B------:R-:W-:-:S07]  /*eb90*/  LEA.HI R0, R0, R9, RZ, 0x7 ;  /* 0x0000000900007211 */ /* 0x000fce00078f38ff */
[----:B------:R-:W-:Y:S05]  /*eba0*/  @!P0 BRA `(.L_x_87) ;  /* 0x0000000400b48947 */ /* 0x000fea0003800000 */
[----:B-1----:R-:W0:Y:S01]  /*ebb0*/  S2R R2, SR_CTAID.X ;  /* 0x0000000000027919 */ /* 0x002e220000002500 */
[----:B------:R-:W-:Y:S01]  /*ebc0*/  LOP3.LUT R0, R0, 0xffffff80, RZ, 0xc0, !PT ;  /* 0xffffff8000007812 */ /* 0x000fe200078ec0ff */
[----:B------:R-:W-:Y:S01]  /*ebd0*/  ULDC UR4, c[0x0][0x384] ;  /* 0x0000e10000047ab9 */ /* 0x000fe20000000800 */
[C---:B------:R-:W-:Y:S01]  /*ebe0*/  LOP3.LUT P0, RZ, R9.reuse, 0x1f, RZ, 0xc0, !PT ;  /* 0x0000001f09ff7812 */ /* 0x040fe2000780c0ff */
[----:B------:R-:W1:Y:S01]  /*ebf0*/  S2R R12, SR_CTAID.Y ;  /* 0x00000000000c7919 */ /* 0x000e620000002600 */
[----:B------:R-:W-:Y:S01]  /*ec00*/  ULDC UR5, c[0x0][0x388] ;  /* 0x0000e20000057ab9 */ /* 0x000fe20000000800 */
[----:B------:R-:W-:Y:S01]  /*ec10*/  IMAD.IADD R5, R9, 0x1, -R0 ;  /* 0x0000000109057824 */ /* 0x000fe200078e0a00 */
[----:B------:R-:W-:Y:S01]  /*ec20*/  LOP3.LUT R21, R8, 0x2, RZ, 0xfc, !PT ;  /* 0x0000000208157812 */ /* 0x000fe200078efcff */
[----:B------:R-:W-:Y:S02]  /*ec30*/  IMAD R0, R10, R11, RZ ;  /* 0x0000000b0a007224 */ /* 0x000fe400078e02ff */
[----:B------:R-:W-:Y:S01]  /*ec40*/  IMAD.MOV.U32 R6, RZ, RZ, 0x1 ;  /* 0x00000001ff067424 */ /* 0x000fe200078e00ff */
[C---:B------:R-:W-:Y:S01]  /*ec50*/  ISETP.NE.AND P1, PT, R5.reuse, RZ, PT ;  /* 0x000000ff0500720c */ /* 0x040fe20003f25270 */
[----:B------:R-:W-:Y:S01]  /*ec60*/  IMAD.MOV.U32 R10, RZ, RZ, RZ ;  /* 0x000000ffff0a7224 */ /* 0x000fe200078e00ff */
[----:B------:R-:W-:Y:S01]  /*ec70*/  ISETP.NE.OR P0, PT, R5, RZ, !P0 ;  /* 0x000000ff0500720c */ /* 0x000fe20004705670 */
[----:B------:R-:W-:-:S02]  /*ec80*/  IMAD.MOV.U32 R5, RZ, RZ, RZ ;  /* 0x000000ffff057224 */ /* 0x000fc400078e00ff */
[----:B------:R-:W-:Y:S02]  /*ec90*/  IMAD.MOV.U32 R7, RZ, RZ, RZ ;  /* 0x000000ffff077224 */ /* 0x000fe400078e00ff */
[----:B------:R-:W-:Y:S02]  /*eca0*/  IMAD.MOV.U32 R9, RZ, RZ, RZ ;  /* 0x000000ffff097224 */ /* 0x000fe400078e00ff */
[----:B------:R-:W-:Y:S02]  /*ecb0*/  IMAD R0, R3, R0, 0x1 ;  /* 0x0000000103007424 */ /* 0x000fe400078e0200 */
[----:B0-----:R-:W-:-:S04]  /*ecc0*/  IMAD.SHL.U32 R13, R2, 0x100, RZ ;  /* 0x00000100020d7824 */ /* 0x001fc800078e00ff */
[----:B------:R-:W-:-:S04]  /*ecd0*/  IMAD.HI.U32 R2, R13, UR4, RZ ;  /* 0x000000040d027c27 */ /* 0x000fc8000f8e00ff */
[----:B-1----:R-:W-:Y:S01]  /*ece0*/  IMAD.SHL.U32 R19, R12, 0x40, RZ ;  /* 0x000000400c137824 */ /* 0x002fe200078e00ff */
[----:B------:R-:W-:-:S07]  /*ecf0*/  SHF.R.U32.HI R2, RZ, UR5, R2 ;  /* 0x00000005ff027c19 */ /* 0x000fce0008011602 */
.L_x_91:
[----:B------:R-:W0:Y:S01]  /*ed00*/  S2R R12, SR_CgaCtaId ;  /* 0x00000000000c7919 */ /* 0x000e220000008800 */
[----:B------:R-:W-:-:S04]  /*ed10*/  MOV R11, 0x400 ;  /* 0x00000400000b7802 */ /* 0x000fc80000000f00 */
[----:B0-----:R-:W-:Y:S02]  /*ed20*/  LEA R20, R12, R11, 0x18 ;  /* 0x0000000b0c147211 */ /* 0x001fe400078ec0ff */
[----:B------:R-:W-:-:S03]  /*ed30*/  SHF.L.U32 R11, R6, 0x1f, RZ ;  /* 0x0000001f060b7819 */ /* 0x000fc600000006ff */
[----:B------:R-:W-:-:S07]  /*ed40*/  IMAD R18, R5, 0x8, R20 ;  /* 0x0000000805127824 */ /* 0x000fce00078e0214 */
.L_x_88:
[----:B0-----:R0:W1:Y:S02]  /*ed50*/  SYNCS.PHASECHK.TRANS64.TRYWAIT P2, [R18+URZ+0x37058], R11 ;  /* 0x0370580b120075a7 */ /* 0x001064000804017f */
[----:B-1----:R-:W-:Y:S05]  /*ed60*/  @!P2 NANOSLEEP.SYNCS 0x989680 ;  /* 0x009896800000a95d */ /* 0x002fea0003900000 */
[----:B------:R-:W1:Y:S02]  /*ed70*/  @!P2 SYNCS.PHASECHK.TRANS64 P2, [R18+URZ+0x37058], R11 ;  /* 0x0370580b1200a5a7 */ /* 0x000e64000804007f */
[----:B-1----:R-:W-:Y:S05]  /*ed80*/  @!P2 BRA `(.L_x_88) ;  /* 0xfffffffc00f0a947 */ /* 0x002fea000383ffff */
[----:B0-----:R-:W0:Y:S02]  /*ed90*/  @!P1 LDC R11, c[0x0][0x500] ;  /* 0x00014000ff0b9b82 */ /* 0x001e240000000800 */
[----:B0-----:R0:W-:Y:S02]  /*eda0*/  @!P1 SYNCS.ARRIVE.TRANS64 RZ, [R18+URZ+0x37000], R11 ;  /* 0x0370000b12ff99a7 */ /* 0x0011e4000800003f */
[----:B0-----:R-:W-:-:S04]  /*edb0*/  PRMT R11, R21, 0x9910, RZ ;  /* 0x00009910150b7816 */ /* 0x001fc800000000ff */
[----:B------:R-:W-:-:S13]  /*edc0*/  ISETP.NE.AND P2, PT, R11, 0x2, PT ;  /* 0x000000020b00780c */ /* 0x000fda0003f45270 */
[----:B------:R-:W-:Y:S05]  /*edd0*/  @P2 BRA `(.L_x_89) ;  /* 0x0000000000042947 */ /* 0x000fea0003800000 */
[----:B------:R-:W-:Y:S01]  /*ede0*/  BPT.TRAP 0x1 ;  /* 0x000000040000795c */ /* 0x000fe20000300000 */
.L_x_89:
[----:B------:R-:W-:Y:S05]  /*edf0*/  @P0 BRA `(.L_x_90) ;  /* 0x0000000000040947 */ /* 0x000fea0003800000 */
[----:B------:R-:W-:Y:S01]  /*ee00*/  BPT.TRAP 0x1 ;  /* 0x000000040000795c */ /* 0x000fe20000300000 */
.L_x_90:
[----:B------:R-:W0:Y:S01]  /*ee10*/  LDC R12, c[0x0][0x380] ;  /* 0x0000e000ff0c7b82 */ /* 0x000e220000000800 */
[----:B------:R-:W-:Y:S01]  /*ee20*/  R2UR UR4, R2 ;  /* 0x00000000020472ca */ /* 0x000fe200000e0000 */
[----:B------:R-:W-:Y:S01]  /*ee30*/  ULDC UR20, c[0x0][0x38c] ;  /* 0x0000e30000147ab9 */ /* 0x000fe20000000800 */
[----:B------:R-:W-:Y:S01]  /*ee40*/  R2UR UR5, R13 ;  /* 0x000000000d0572ca */ /* 0x000fe200000e0000 */
[----:B------:R-:W-:Y:S01]  /*ee50*/  UISETP.NE.AND UP0, UPT, UR20, 0x1, UPT ;  /* 0x000000011400788c */ /* 0x000fe2000bf05270 */
[----:B------:R-:W-:Y:S01]  /*ee60*/  R2UR UR18, R9 ;  /* 0x00000000091272ca */ /* 0x000fe200000e0000 */
[----:B------:R-:W-:Y:S01]  /*ee70*/  VIADD R0, R0, 0xffffffff ;  /* 0xffffffff00007836 */ /* 0x000fe20000000000 */
[----:B------:R-:W-:Y:S01]  /*ee80*/  R2UR UR9, R20 ;  /* 0x00000000140972ca */ /* 0x000fe200000e0000 */
[----:B------:R-:W1:Y:S01]  /*ee90*/  LDC.64 R14, c[0x0][0x3b8] ;  /* 0x0000ee00ff0e7b82 */ /* 0x000e620000000a00 */
[----:B------:R-:W-:Y:S01]  /*eea0*/  R2UR UR17, R18 ;  /* 0x00000000121172ca */ /* 0x000fe200000e0000 */
[----:B------:R-:W-:Y:S01]  /*eeb0*/  ULDC.64 UR24, c[0x0][0x198] ;  /* 0x0000660000187ab9 */ /* 0x000fe20000000a00 */
[----:B------:R-:W-:Y:S01]  /*eec0*/  R2UR UR16, R5 ;  /* 0x00000000051072ca */ /* 0x000fe200000e0000 */
[----:B------:R-:W-:Y:S01]  /*eed0*/  ULDC.64 UR14, c[0x0][0x3b0] ;  /* 0x0000ec00000e7ab9 */ /* 0x000fe20000000a00 */
[----:B------:R-:W-:Y:S01]  /*eee0*/  R2UR UR12, R7 ;  /* 0x00000000070c72ca */ /* 0x000fe200000e0000 */
[----:B------:R-:W-:Y:S01]  /*eef0*/  ULDC.64 UR22, c[0x0][0x3d0] ;  /* 0x0000f40000167ab9 */ /* 0x000fe20000000a00 */
[----:B------:R-:W-:Y:S01]  /*ef00*/  @UP0 ULDC.64 UR10, c[0x0][0x390] ;  /* 0x0000e400000a0ab9 */ /* 0x000fe20000000a00 */
[----:B------:R-:W1:Y:S01]  /*ef10*/  LDC.64 R16, c[0x0][0x3d8] ;  /* 0x0000f600ff107b82 */ /* 0x000e620000000a00 */
[----:B------:R-:W-:Y:S01]  /*ef20*/  R2UR UR13, R10 ;  /* 0x000000000a0d72ca */ /* 0x000fe200000e0000 */
[----:B------:R-:W-:Y:S01]  /*ef30*/  USHF.L.U32 UR18, UR18, 0x6, URZ ;  /* 0x0000000612127899 */ /* 0x000fe2000800063f */
[----:B------:R-:W-:Y:S01]  /*ef40*/  ISETP.GT.AND P5, PT, R0, 0x1, PT ;  /* 0x000000010000780c */ /* 0x000fe20003fa4270 */
[----:B------:R-:W-:Y:S01]  /*ef50*/  UMOV UR26, 0x0 ;  /* 0x00000000001a7882 */ /* 0x000fe20000000000 */
[----:B------:R-:W-:Y:S01]  /*ef60*/  UMOV UR27, 0x10000000 ;  /* 0x10000000001b7882 */ /* 0x000fe20000000000 */
[----:B------:R-:W-:Y:S01]  /*ef70*/  UIADD3 UR17, UR17, 0x37000, URZ ;  /* 0x0003700011117890 */ /* 0x000fe2000fffe03f */
[----:B0-----:R-:W-:Y:S01]  /*ef80*/  ISETP.NE.AND P2, PT, R12, 0x1, PT ;  /* 0x000000010c00780c */ /* 0x001fe20003f45270 */
[----:B------:R-:W-:-:S05]  /*ef90*/  ULEA UR16, UR16, UR9, 0xe ;  /* 0x0000000910107291 */ /* 0x000fca000f8e703f */
[----:B------:R-:W-:-:S07]  /*efa0*/  UMOV UR9, UR17 ;  /* 0x0000001100097c82 */ /* 0x000fce0008000000 */
[----:B------:R-:W-:Y:S01]  /*efb0*/  @P2 IMAD.U32 R11, RZ, RZ, UR4 ;  /* 0x00000004ff0b2e24 */ /* 0x000fe2000f8e00ff */
[----:B------:R-:W-:Y:S02]  /*efc0*/  UIADD3 UR4, UP1, UR24, 0xf0, URZ ;  /* 0x000000f018047890 */ /* 0x000fe4000ff3e03f */
[----:B------:R-:W-:Y:S02]  /*efd0*/  UIADD3 UR24, UP2, UR24, 0x1f0, URZ ;  /* 0x000001f018187890 */ /* 0x000fe4000ff5e03f */
[----:B------:R-:W-:Y:S01]  /*efe0*/  @P2 R2UR UR5, R11 ;  /* 0x000000000b0522ca */ /* 0x000fe200000e0000 */
[C---:B------:R-:W-:Y:S02]  /*eff0*/  IMAD R11, R5.reuse, 0x1000, R20 ;  /* 0x00001000050b7824 */ /* 0x040fe400078e0214 */
[----:B------:R-:W-:-:S03]  /*f000*/  VIADD R5, R5, 0x1 ;  /* 0x0000000105057836 */ /* 0x000fc60000000000 */
[----:B------:R-:W-:Y:S01]  /*f010*/  R2UR UR8, R11 ;  /* 0x000000000b0872ca */ /* 0x000fe200000e0000 */
[----:B-1----:R-:W-:Y:S01]  /*f020*/  IMAD R11, R7, R14, R16 ;  /* 0x0000000e070b7224 */ /* 0x002fe200078e0210 */
[----:B------:R-:W-:Y:S01]  /*f030*/  ISETP.NE.AND P4, PT, R5, 0xb, PT ;  /* 0x0000000b0500780c */ /* 0x000fe20003f85270 */
[----:B------:R-:W-:Y:S02]  /*f040*/  VIADD R14, R9, 0x1 ;  /* 0x00000001090e7836 */ /* 0x000fe40000000000 */
[----:B------:R-:W0:Y:S01]  /*f050*/  LDC R9, c[0x0][0x3c8] ;  /* 0x0000f200ff097b82 */ /* 0x000e220000000800 */
[----:B------:R-:W-:Y:S01]  /*f060*/  SEL R5, R5, RZ, P4 ;  /* 0x000000ff05057207 */ /* 0x000fe20002000000 */
[----:B------:R-:W-:Y:S01]  /*f070*/  UIADD3 UR6, -UR5, URZ, URZ ;  /* 0x0000003f05067290 */ /* 0x000fe2000fffe13f */
[----:B------:R-:W-:Y:S01]  /*f080*/  ISETP.NE.AND P2, PT, R14, R3, PT ;  /* 0x000000030e00720c */ /* 0x000fe20003f45270 */
[----:B------:R-:W-:-:S04]  /*f090*/  UMOV UR21, UR5 ;  /* 0x0000000500157c82 */ /* 0x000fc80008000000 */
[----:B------:R-:W-:Y:S01]  /*f0a0*/  IMAD R16, R12, UR6, R13 ;  /* 0x000000060c107c24 */ /* 0x000fe2000f8e020d */
[----:B------:R-:W-:Y:S01]  /*f0b0*/  UIMAD.WIDE.U32 UR6, UR5, UR10, URZ ;  /* 0x0000000a050672a5 */ /* 0x000fe2000f8e003f */
[----:B------:R-:W-:Y:S01]  /*f0c0*/  IMAD R12, R10, R15, R17 ;  /* 0x0000000f0a0c7224 */ /* 0x000fe200078e0211 */
[----:B------:R-:W-:Y:S02]  /*f0d0*/  UIADD3 UR8, UR8, 0x2c000, URZ ;  /* 0x0002c00008087890 */ /* 0x000fe4000fffe03f */
[----:B------:R-:W-:Y:S01]  /*f0e0*/  @UP0 USHF.R.U32.HI UR21, URZ, UR11, UR7 ;  /* 0x0000000b3f150299 */ /* 0x000fe20008011607 */
[----:B------:R-:W-:Y:S01]  /*f0f0*/  R2UR UR19, R16 ;  /* 0x00000000101372ca */ /* 0x000fe200000e0000 */
[----:B------:R-:W-:Y:S01]  /*f100*/  UMOV UR10, UR18 ;  /* 0x00000012000a7c82 */ /* 0x000fe20008000000 */
[----:B------:R-:W-:Y:S01]  /*f110*/  PRMT R11, R11, 0x40, R12 ;  /* 0x000000400b0b7816 */ /* 0x000fe2000000000c */
[----:B------:R-:W-:Y:S01]  /*f120*/  VIADD R12, R7, 0x1 ;  /* 0x00000001070c7836 */ /* 0x000fe20000000000 */
[----:B------:R-:W-:Y:S01]  /*f130*/  UIADD3 UR6, -UR21, URZ, URZ ;  /* 0x0000003f15067290 */ /* 0x000fe2000fffe13f */
[----:B------:R-:W-:Y:S01]  /*f140*/  @P2 IMAD.MOV R12, RZ, RZ, R7 ;  /* 0x000000ffff0c2224 */ /* 0x000fe200078e0207 */
[----:B------:R-:W-:Y:S01]  /*f150*/  R2UR UR7, R11 ;  /* 0x000000000b0772ca */ /* 0x000fe200000e0000 */
[----:B------:R-:W-:Y:S01]  /*f160*/  VIADD R11, R10, 0x1 ;  /* 0x000000010a0b7836 */ /* 0x000fe20000000000 */
[----:B------:R-:W-:Y:S01]  /*f170*/  UIMAD UR20, UR20, UR6, UR5 ;  /* 0x00000006141472a4 */ /* 0x000fe2000f8e0205 */
[----:B------:R-:W-:Y:S01]  /*f180*/  R2UR UR11, R19 ;  /* 0x00000000130b72ca */ /* 0x000fe200000e0000 */
[----:B------:R-:W-:Y:S01]  /*f190*/  UIADD3.X UR5, URZ, UR25, URZ, UP1, !UPT ;  /* 0x000000193f057290 */ /* 0x000fe20008ffe43f */
[----:B0-----:R-:W-:Y:S01]  /*f1a0*/  ISETP.NE.AND P3, PT, R12, R9, PT ;  /* 0x000000090c00720c */ /* 0x001fe20003f65270 */
[----:B------:R-:W-:Y:S01]  /*f1b0*/  UIMAD UR20, UR20, UR15, UR23 ;  /* 0x0000000f141472a4 */ /* 0x000fe2000f8e0217 */
[----:B------:R-:W-:Y:S01]  /*f1c0*/  SEL R7, RZ, 0x1, P4 ;  /* 0x00000001ff077807 */ /* 0x000fe20002000000 */
[----:B------:R-:W-:Y:S01]  /*f1d0*/  UIMAD UR19, UR19, UR14, UR22 ;  /* 0x0000000e131372a4 */ /* 0x000fe2000f8e0216 */
[----:B------:R-:W-:Y:S01]  /*f1e0*/  SEL R9, R14, RZ, P2 ;  /* 0x000000ff0e097207 */ /* 0x000fe20001000000 */
[----:B------:R-:W-:Y:S01]  /*f1f0*/  UIADD3.X UR25, URZ, UR25, URZ, UP2, !UPT ;  /* 0x000000193f197290 */ /* 0x000fe200097fe43f */
[----:B------:R-:W-:-:S02]  /*f200*/  LOP3.LUT R6, R6, R7, RZ, 0x3c, !PT ;  /* 0x0000000706067212 */ /* 0x000fc400078e3cff */
[----:B------:R-:W-:Y:S01]  /*f210*/  UPRMT UR6, UR7, 0x5410, URZ ;  /* 0x0000541007067896 */ /* 0x000fe2000800003f */
[----:B------:R-:W-:-:S04]  /*f220*/  SEL R7, R12, RZ, P3 ;  /* 0x000000ff0c077207 */ /* 0x000fc80001800000 */
[----:B------:R-:W-:-:S04]  /*f230*/  @P3 IMAD.MOV R11, RZ, RZ, R10 ;  /* 0x000000ffff0b3224 */ /* 0x000fc800078e020a */
[----:B------:R0:W-:Y:S01]  /*f240*/  UTMALDG.4D.IM2COL [UR16], [UR4], UR6 ;  /* 0x00000010040073b4 */ /* 0x0001e20008058006 */
[----:B------:R-:W-:Y:S01]  /*f250*/  IMAD.MOV.U32 R10, RZ, RZ, R11 ;  /* 0x000000ffff0a7224 */ /* 0x000fe200078e000b */
[----:B------:R0:W-:Y:S02]  /*f260*/  UTMALDG.4D [UR8], [UR24], desc[UR26] ;  /* 0x00001a08180075b4 */ /* 0x0001e40008019000 */
[----:B0-----:R-:W-:Y:S05]  /*f270*/  @P5 BRA `(.L_x_91) ;  /* 0xfffffff800a05947 */ /* 0x001fea000383ffff */
.L_x_87:
[----:B------:R-:W-:Y:S01]  /*f280*/  ISETP.GE.U32.AND P2, PT, R4, 0xb, PT ;  /* 0x0000000b0400780c */ /* 0x000fe20003f46070 */
[----:B------:R-:W-:Y:S05]  /*f290*/  WARPSYNC.ALL ;  /* 0x0000000000007948 */ /* 0x000fea0003800000 */
[----:B------:R-:W-:-:S07]  /*f2a0*/  ELECT P1, URZ, PT ;  /* 0x00000000003f782f */ /* 0x000fce0003820000 */
[----:B-1---5:R-:W-:-:S05]  /*f2b0*/  @P2 IMAD.WIDE.U32 R2, R4, -0x45d1745d, RZ ;  /* 0xba2e8ba304022825 */ /* 0x022fca00078e00ff */
[----:B------:R-:W-:-:S04]  /*f2c0*/  @P2 SHF.R.U32.HI R0, RZ, 0x3, R3 ;  /* 0x00000003ff002819 */ /* 0x000fc80000011603 */
[----:B------:R-:W-:-:S04]  /*f2d0*/  @P2 LOP3.LUT R0, R0, 0x1, RZ, 0xc0, !PT ;  /* 0x0000000100002812 */ /* 0x000fc800078ec0ff */
[----:B------:R-:W-:Y:S01]  /*f2e0*/  @P2 ISETP.NE.U32.AND P0, PT, R0, 0x1, PT ;  /* 0x000000010000280c */ /* 0x000fe20003f05070 */
[----:B------:R-:W-:-:S12]  /*f2f0*/  @!P1 EXIT ;  /* 0x000000000000994d */ /* 0x000fd80003800000 */
[----:B------:R-:W-:Y:S01]  /*f300*/  LOP3.LUT R8, R8, 0x2, RZ, 0xfc, !PT ;  /* 0x0000000208087812 */ /* 0x000fe200078efcff */
[----:B------:R-:W-:Y:S01]  /*f310*/  IMAD.MOV.U32 R0, RZ, RZ, 0x1 ;  /* 0x00000001ff007424 */ /* 0x000fe200078e00ff */
[----:B------:R-:W-:Y:S02]  /*f320*/  @P2 ISETP.NE.U32.AND.EX P0, PT, RZ, RZ, PT, P0 ;  /* 0x000000ffff00220c */ /* 0x000fe40003f05100 */
[----:B------:R-:W-:Y:S02]  /*f330*/  ISETP.NE.AND P1, PT, R8, 0x3, PT ;  /* 0x000000030800780c */ /* 0x000fe40003f25270 */
[----:B------:R-:W-:-:S11]  /*f340*/  @P2 SEL R0, RZ, 0x1, !P0 ;  /* 0x00000001ff002807 */ /* 0x000fd60004000000 */
[----:B------:R-:W-:Y:S05]  /*f350*/  @!P1 BRA `(.L_x_92) ;  /* 0x0000000000049947 */ /* 0x000fea0003800000 */
[----:B------:R-:W-:Y:S01]  /*f360*/  BPT.TRAP 0x1 ;  /* 0x000000040000795c */ /* 0x000fe20000300000 */
.L_x_92:
[----:B------:R-:W0:Y:S01]  /*f370*/  S2R R5, SR_CgaCtaId ;  /* 0x0000000000057919 */ /* 0x000e220000008800 */
[----:B------:R-:W-:Y:S01]  /*f380*/  IMAD.WIDE.U32 R2, R4, -0x45d1745d, RZ ;  /* 0xba2e8ba304027825 */ /* 0x000fe200078e00ff */
[----:B------:R-:W-:-:S04]  /*f390*/  MOV R2, 0x400 ;  /* 0x0000040000027802 */ /* 0x000fc80000000f00 */
[----:B------:R-:W-:-:S05]  /*f3a0*/  SHF.R.U32.HI R3, RZ, 0x3, R3 ;  /* 0x00000003ff037819 */ /* 0x000fca0000011603 */
[----:B------:R-:W-:Y:S01]  /*f3b0*/  IMAD R4, R3, -0xb, R4 ;  /* 0xfffffff503047824 */ /* 0x000fe200078e0204 */
[----:B0-----:R-:W-:Y:S02]  /*f3c0*/  LEA R2, R5, R2, 0x18 ;  /* 0x0000000205027211 */ /* 0x001fe400078ec0ff */
[----:B------:R-:W-:-:S03]  /*f3d0*/  SHF.L.U32 R5, R0, 0x1f, RZ ;  /* 0x0000001f00057819 */ /* 0x000fc600000006ff */
[----:B------:R-:W-:-:S04]  /*f3e0*/  VIADD R3, R2, 0x37058 ;  /* 0x0003705802037836 */ /* 0x000fc80000000000 */
[----:B------:R-:W-:-:S07]  /*f3f0*/  IMAD R2, R4, 0x8, R3 ;  /* 0x0000000804027824 */ /* 0x000fce00078e0203 */
.L_x_93:
[----:B0-----:R0:W1:Y:S02]  /*f400*/  SYNCS.PHASECHK.TRANS64.TRYWAIT P0, [R2+URZ], R5 ;  /* 0x00000005020075a7 */ /* 0x001064000800017f */
[----:B-1----:R-:W-:Y:S05]  /*f410*/  @!P0 NANOSLEEP.SYNCS 0x989680 ;  /* 0x009896800000895d */ /* 0x002fea0003900000 */
[----:B------:R-:W1:Y:S02]  /*f420*/  @!P0 SYNCS.PHASECHK.TRANS64 P0, [R2+URZ], R5 ;  /* 0x00000005020085a7 */ /* 0x000e64000800007f */
[----:B-1----:R-:W-:Y:S05]  /*f430*/  @!P0 BRA `(.L_x_93) ;  /* 0xfffffffc00f08947 */ /* 0x002fea000383ffff */
[----:B------:R-:W-:-:S05]  /*f440*/  VIADD R4, R4, 0x1 ;  /* 0x0000000104047836 */ /* 0x000fca0000000000 */
[----:B------:R-:W-:-:S04]  /*f450*/  ISETP.NE.AND P0, PT, R4, 0xb, PT ;  /* 0x0000000b0400780c */ /* 0x000fc80003f05270 */
[----:B0-----:R-:W-:Y:S02]  /*f460*/  SEL R5, RZ, 0x1, P0 ;  /* 0x00000001ff057807 */ /* 0x001fe40000000000 */
[----:B------:R-:W-:Y:S02]  /*f470*/  SEL R4, R4, RZ, P0 ;  /* 0x000000ff04047207 */ /* 0x000fe40000000000 */
[----:B------:R-:W-:-:S03]  /*f480*/  LOP3.LUT R7, R0, R5, RZ, 0x3c, !PT ;  /* 0x0000000500077212 */ /* 0x000fc600078e3cff */
[----:B------:R-:W-:Y:S01]  /*f490*/  IMAD R0, R4, 0x8, R3 ;  /* 0x0000000804007824 */ /* 0x000fe200078e0203 */
[----:B------:R-:W-:-:S07]  /*f4a0*/  SHF.L.U32 R5, R7, 0x1f, RZ ;  /* 0x0000001f07057819 */ /* 0x000fce00000006ff */
.L_x_94:
        /* <DEDUP_REMOVED lines=11> */
.L_x_95:
        /* <DEDUP_REMOVED lines=11> */
.L_x_96:
        /* <DEDUP_REMOVED lines=11> */
.L_x_97:
        /* <DEDUP_REMOVED lines=11> */
.L_x_98:
        /* <DEDUP_REMOVED lines=11> */
.L_x_99:
        /* <DEDUP_REMOVED lines=11> */
.L_x_100:
        /* <DEDUP_REMOVED lines=11> */
.L_x_101:
        /* <DEDUP_REMOVED lines=11> */
.L_x_102:
        /* <DEDUP_REMOVED lines=11> */
.L_x_103:
[----:B0-----:R0:W1:Y:S02]  /*fae0*/  SYNCS.PHASECHK.TRANS64.TRYWAIT P0, [R4+URZ], R3 ;  /* 0x00000003040075a7 */ /* 0x001064000800017f */
[----:B-1----:R-:W-:Y:S05]  /*faf0*/  @!P0 NANOSLEEP.SYNCS 0x989680 ;  /* 0x009896800000895d */ /* 0x002fea0003900000 */
[----:B------:R-:W1:Y:S02]  /*fb00*/  @!P0 SYNCS.PHASECHK.TRANS64 P0, [R4+URZ], R3 ;  /* 0x00000003040085a7 */ /* 0x000e64000800007f */
[----:B-1----:R-:W-:Y:S05]  /*fb10*/  @P0 EXIT ;  /* 0x000000000000094d */ /* 0x002fea0003800000 */
[----:B------:R-:W-:Y:S05]  /*fb20*/  BRA `(.L_x_103) ;  /* 0xfffffffc00ec7947 */ /* 0x000fea000383ffff */
.L_x_104:
[----:B------:R-:W-:-:S00]  /*fb30*/  BRA `(.L_x_104) ;  /* 0xfffffffc00fc7947 */ /* 0x000fc0000383ffff */
[----:B------:R-:W-:-:S00]  /*fb40*/  NOP ;  /* 0x0000000000007918 */ /* 0x000fc00000000000 */
        /* <DEDUP_REMOVED lines=11> */
.L_x_105:


//--------------------- .nv.shared._ZN7cutlass13device_kernelINS_4conv6kernel13ConvUniversalINS1_16ConvProblemShapeILNS1_8OperatorE0ELi2EEENS1_10collective14CollectiveConvINS1_46MainloopSm90TmaGmmaWarpSpecializedImplicitGemmILS5_0ELi11ELi2EN4cute5tupleIJNSA_1CILi1EEESD_SD_EEENS1_36KernelImplicitTmaWarpSpecializedSm90ELi1EEENSB_IJNSC_ILi256EEENSC_ILi64EEENSB_IJSI_EEEEEENS_12float_e4m3_tESL_NSA_8TiledMMAINSA_8MMA_AtomIJNSA_4SM904GMMA30MMA_64x64x32_F32E4M3E4M3_SS_TNILNSP_7ScaleInE1ELSR_1EEEEEENSA_6LayoutISE_NSB_IJNSC_ILi0EEESV_SV_EEEEENSB_IJNSA_10UnderscoreESY_SY_EEEEENS7_6detail26Sm90ImplicitGemmTileTraitsINSA_20SM90_TMA_LOAD_IM2COLENSA_14ComposedLayoutINSA_7SwizzleILi2ELi4ELi3EEENSA_18smem_ptr_flag_bitsILi8EEENSU_INSB_IJNSB_IJNSC_ILi8EEENSC_ILi32EEEEEENSB_IJSI_SD_EEENSB_IJSD_NSC_ILi11EEEEEEEEENSB_IJNSB_IJSI_NSC_ILi512EEEEEENSB_IJSD_SV_EEENSB_IJSV_NSC_ILi16384EEEEEEEEEEEEEvEENS12_INSA_13SM90_TMA_LOADENS14_IS16_S18_NSU_INSB_IJNSB_IJS19_S19_EEES1C_S1E_EEENSB_IJS1H_S1I_NSB_IJSV_NSC_ILi4096EEEEEEEEEEEEEvEEEENS_8epilogue10collective6detail29Sm90TmaWarpSpecializedAdapterINS20_15DefaultEpilogueISL_NSB_IJNSB_IJlllEEESD_SV_EEES25_NS1Z_6thread17LinearCombinationISL_Li1EffLNS26_9ScaleType4KindE0ELNS_15FloatRoundStyleE2ESL_EENS_4gemm15EpilogueDefaultEEEEEvvEEEEvNT_6ParamsE --------------------------
	.section	.nv.shared._ZN7cutlass13device_kernelINS_4conv6kernel13ConvUniversalINS1_16ConvProblemShapeILNS1_8OperatorE0ELi2EEENS1_10collective14CollectiveConvINS1_46MainloopSm90TmaGmmaWarpSpecializedImplicitGemmILS5_0ELi11ELi2EN4cute5tupleIJNSA_1CILi1EEESD_SD_EEENS1_36KernelImplicitTmaWarpSpecializedSm90ELi1EEENSB_IJNSC_ILi256EEENSC_ILi64EEENSB_IJSI_EEEEEENS_12float_e4m3_tESL_NSA_8TiledMMAINSA_8MMA_AtomIJNSA_4SM904GMMA30MMA_64x64x32_F32E4M3E4M3_SS_TNILNSP_7ScaleInE1ELSR_1EEEEEENSA_6LayoutISE_NSB_IJNSC_ILi0EEESV_SV_EEEEENSB_IJNSA_10UnderscoreESY_SY_EEEEENS7_6detail26Sm90ImplicitGemmTileTraitsINSA_20SM90_TMA_LOAD_IM2COLENSA_14ComposedLayoutINSA_7SwizzleILi2ELi4ELi3EEENSA_18smem_ptr_flag_bitsILi8EEENSU_INSB_IJNSB_IJNSC_ILi8EEENSC_ILi32EEEEEENSB_IJSI_SD_EEENSB_IJSD_NSC_ILi11EEEEEEEEENSB_IJNSB_IJSI_NSC_ILi512EEEEEENSB_IJSD_SV_EEENSB_IJSV_NSC_ILi16384EEEEEEEEEEEEEvEENS12_INSA_13SM90_TMA_LOADENS14_IS16_S18_NSU_INSB_IJNSB_IJS19_S19_EEES1C_S1E_EEENSB_IJS1H_S1I_NSB_IJSV_NSC_ILi4096EEEEEEEEEEEEEvEEEENS_8epilogue10collective6detail29Sm90TmaWarpSpecializedAdapterINS20_15DefaultEpilogueISL_NSB_IJNSB_IJlllEEESD_SV_EEES25_NS1Z_6thread17LinearCombinationISL_Li1EffLNS26_9ScaleType4KindE0ELNS_15FloatRoundStyleE2ESL_EENS_4gemm15EpilogueDefaultEEEEEvvEEEEvNT_6ParamsE,"aw",@nobits
	.sectionflags	@""
	.align	16
	.zero		1024


//--------------------- .nv.shared.reserved.0     --------------------------
	.section	.nv.shared.reserved.0,"aw",@nobits
	.weak		__nv_reservedSMEM_offset_0_alias
	.size		__nv_reservedSMEM_offset_0_alias, 0, 0
	.other		__nv_reservedSMEM_offset_0_alias,@"STO_CUDA_RESERVED_SHARED STV_DEFAULT"
__nv_reservedSMEM_offset_0_alias:
	.zero		0


//--------------------- .nv.global                --------------------------
	.section	.nv.global,"aw",@nobits
.nv.global:
	.type		_ZN39_INTERNAL_de4ee628_4_k_cu_6ff48174_30054cute1_E,@object
	.size		_ZN39_INTERNAL_de4ee628_4_k_cu_6ff48174_30054cute1_E,(_ZN39_INTERNAL_de4ee628_4_k_cu_6ff48174_30054cuda3std3__45__cpo6cbeginE - _ZN39_INTERNAL_de4ee628_4_k_cu_6ff48174_30054cute1_E)
_ZN39_INTERNAL_de4ee628_4_k_cu_6ff48174_30054cute1_E:
	.zero		1
	.type		_ZN39_INTERNAL_de4ee628_4_k_cu_6ff48174_30054cuda3std3__45__cpo6cbeginE,@object
	.size		_ZN39_INTERNAL_de4ee628_4_k_cu_6ff48174_30054cuda3std3__45__cpo6cbeginE,(_ZN39_INTERNAL_de4ee628_4_k_cu_6ff48174_30054cuda3std3__48in_placeE - _ZN39_INTERNAL_de4ee628_4_k_cu_6ff48174_30054cuda3std3__45__cpo6cbeginE)
_ZN39_INTERNAL_de4ee628_4_k_cu_6ff48174_30054cuda3std3__45__cpo6cbeginE:
	.zero		1
	.type		_ZN39_INTERNAL_de4ee628_4_k_cu_6ff48174_30054cuda3std3__48in_placeE,@object
	.size		_ZN39_INTERNAL_de4ee628_4_k_cu_6ff48174_30054cuda3std3__48in_placeE,(_ZN39_INTERNAL_de4ee628_4_k_cu_6ff48174_30054cuda3std6ranges3__45__cpo9iter_moveE - _ZN39_INTERNAL_de4ee628_4_k_cu_6ff48174_30054cuda3std3__48in_placeE)
_ZN39_INTERNAL_de4ee628_4_k_cu_6ff48174_30054cuda3std3__48in_placeE:
	.zero		1
	.type		_ZN39_INTERNAL_de4ee628_4_k_cu_6ff48174_30054cuda3std6ranges3__45__cpo9iter_moveE,@object
	.size		_ZN39_INTERNAL_de4ee628_4_k_cu_6ff48174_30054cuda3std6ranges3__45__cpo9iter_moveE,(_ZN39_INTERNAL_de4ee628_4_k_cu_6ff48174_30054cuda3std3__45__cpo5beginE - _ZN39_INTERNAL_de4ee628_4_k_cu_6ff48174_30054cuda3std6ranges3__45__cpo9iter_moveE)
_ZN39_INTERNAL_de4ee628_4_k_cu_6ff48174_30054cuda3std6ranges3__45__cpo9iter_moveE:
	.zero		1
	.type		_ZN39_INTERNAL_de4ee628_4_k_cu_6ff48174_30054cuda3std3__45__cpo5beginE,@object
	.size		_ZN39_INTERNAL_de4ee628_4_k_cu_6ff48174_30054cuda3std3__45__cpo5beginE,(_ZN39_INTERNAL_de4ee628_4_k_cu_6ff48174_30054cuda3std3__441_GLOBAL__N__de4ee628_4_k_cu_6ff48174_30056ignoreE - _ZN39_INTERNAL_de4ee628_4_k_cu_6ff48174_30054cuda3std3__45__cpo5beginE)
_ZN39_INTERNAL_de4ee628_4_k_cu_6ff48174_30054cuda3std3__45__cpo5beginE:
	.zero		1
	.type		_ZN39_INTERNAL_de4ee628_4_k_cu_6ff48174_30054cuda3std3__441_GLOBAL__N__de4ee628_4_k_cu_6ff48174_30056ignoreE,@object
	.size		_ZN39_INTERNAL_de4ee628_4_k_cu_6ff48174_30054cuda3std3__441_GLOBAL__N__de4ee628_4_k_cu_6ff48174_30056ignoreE,(_ZN39_INTERNAL_de4ee628_4_k_cu_6ff48174_30054cute7productE - _ZN39_INTERNAL_de4ee628_4_k_cu_6ff48174_30054cuda3std3__441_GLOBAL__N__de4ee628_4_k_cu_6ff48174_30056ignoreE)
_ZN39_INTERNAL_de4ee628_4_k_cu_6ff48174_30054cuda3std3__441_GLOBAL__N__de4ee628_4_k_cu_6ff48174_30056ignoreE:
	.zero		1
	.type		_ZN39_INTERNAL_de4ee628_4_k_cu_6ff48174_30054cute7productE,@object
	.size		_ZN39_INTERNAL_de4ee628_4_k_cu_6ff48174_30054cute7productE,(_ZN39_INTERNAL_de4ee628_4_k_cu_6ff48174_30054cuda3std3__45__cpo3endE - _ZN39_INTERNAL_de4ee628_4_k_cu_6ff48174_30054cute7productE)
_ZN39_INTERNAL_de4ee628_4_k_cu_6ff48174_30054cute7productE:
	.zero		1
	.type		_ZN39_INTERNAL_de4ee628_4_k_cu_6ff48174_30054cuda3std3__45__cpo3endE,@object
	.size		_ZN39_INTERNAL_de4ee628_4_k_cu_6ff48174_30054cuda3std3__45__cpo3endE,(_ZN39_INTERNAL_de4ee628_4_k_cu_6ff48174_30054cuda3std3__419piecewise_constructE - _ZN39_INTERNAL_de4ee628_4_k_cu_6ff48174_30054cuda3std3__45__cpo3endE)
_ZN39_INTERNAL_de4ee628_4_k_cu_6ff48174_30054cuda3std3__45__cpo3endE:
	.zero		1
	.type		_ZN39_INTERNAL_de4ee628_4_k_cu_6ff48174_30054cuda3std3__419piecewise_constructE,@object
	.size		_ZN39_INTERNAL_de4ee628_4_k_cu_6ff48174_30054cuda3std3__419piecewise_constructE,(_ZN39_INTERNAL_de4ee628_4_k_cu_6ff48174_30054cuda3std3__45__cpo4cendE - _ZN39_INTERNAL_de4ee628_4_k_cu_6ff48174_30054cuda3std3__419piecewise_constructE)
_ZN39_INTERNAL_de4ee628_4_k_cu_6ff48174_30054cuda3std3__419piecewise_constructE:
	.zero		1
	.type		_ZN39_INTERNAL_de4ee628_4_k_cu_6ff48174_30054cuda3std3__45__cpo4cendE,@object
	.size		_ZN39_INTERNAL_de4ee628_4_k_cu_6ff48174_30054cuda3std3__45__cpo4cendE,(_ZN39_INTERNAL_de4ee628_4_k_cu_6ff48174_30054cuda3std6ranges3__45__cpo4swapE - _ZN39_INTERNAL_de4ee628_4_k_cu_6ff48174_30054cuda3std3__45__cpo4cendE)
_ZN39_INTERNAL_de4ee628_4_k_cu_6ff48174_30054cuda3std3__45__cpo4cendE:
	.zero		1
	.type		_ZN39_INTERNAL_de4ee628_4_k_cu_6ff48174_30054cuda3std6ranges3__45__cpo4swapE,@object
	.size		_ZN39_INTERNAL_de4ee628_4_k_cu_6ff48174_30054cuda3std6ranges3__45__cpo4swapE,(.L_7 - _ZN39_INTERNAL_de4ee628_4_k_cu_6ff48174_30054cuda3std6ranges3__45__cpo4swapE)
_ZN39_INTERNAL_de4ee628_4_k_cu_6ff48174_30054cuda3std6ranges3__45__cpo4swapE:
	.zero		1
.L_7:


//--------------------- .nv.constant0._ZN7cutlass13device_kernelINS_4conv6kernel13ConvUniversalINS1_16ConvProblemShapeILNS1_8OperatorE0ELi2EEENS1_10collective14CollectiveConvINS1_46MainloopSm90TmaGmmaWarpSpecializedImplicitGemmILS5_0ELi11ELi2EN4cute5tupleIJNSA_1CILi1EEESD_SD_EEENS1_36KernelImplicitTmaWarpSpecializedSm90ELi1EEENSB_IJNSC_ILi256EEENSC_ILi64EEENSB_IJSI_EEEEEENS_12float_e4m3_tESL_NSA_8TiledMMAINSA_8MMA_AtomIJNSA_4SM904GMMA30MMA_64x64x32_F32E4M3E4M3_SS_TNILNSP_7ScaleInE1ELSR_1EEEEEENSA_6LayoutISE_NSB_IJNSC_ILi0EEESV_SV_EEEEENSB_IJNSA_10UnderscoreESY_SY_EEEEENS7_6detail26Sm90ImplicitGemmTileTraitsINSA_20SM90_TMA_LOAD_IM2COLENSA_14ComposedLayoutINSA_7SwizzleILi2ELi4ELi3EEENSA_18smem_ptr_flag_bitsILi8EEENSU_INSB_IJNSB_IJNSC_ILi8EEENSC_ILi32EEEEEENSB_IJSI_SD_EEENSB_IJSD_NSC_ILi11EEEEEEEEENSB_IJNSB_IJSI_NSC_ILi512EEEEEENSB_IJSD_SV_EEENSB_IJSV_NSC_ILi16384EEEEEEEEEEEEEvEENS12_INSA_13SM90_TMA_LOADENS14_IS16_S18_NSU_INSB_IJNSB_IJS19_S19_EEES1C_S1E_EEENSB_IJS1H_S1I_NSB_IJSV_NSC_ILi4096EEEEEEEEEEEEEvEEEENS_8epilogue10collective6detail29Sm90TmaWarpSpecializedAdapterINS20_15DefaultEpilogueISL_NSB_IJNSB_IJlllEEESD_SV_EEES25_NS1Z_6thread17LinearCombinationISL_Li1EffLNS26_9ScaleType4KindE0ELNS_15FloatRoundStyleE2ESL_EENS_4gemm15EpilogueDefaultEEEEEvvEEEEvNT_6ParamsE --------------------------
	.section	.nv.constant0._ZN7cutlass13device_kernelINS_4conv6kernel13ConvUniversalINS1_16ConvProblemShapeILNS1_8OperatorE0ELi2EEENS1_10collective14CollectiveConvINS1_46MainloopSm90TmaGmmaWarpSpecializedImplicitGemmILS5_0ELi11ELi2EN4cute5tupleIJNSA_1CILi1EEESD_SD_EEENS1_36KernelImplicitTmaWarpSpecializedSm90ELi1EEENSB_IJNSC_ILi256EEENSC_ILi64EEENSB_IJSI_EEEEEENS_12float_e4m3_tESL_NSA_8TiledMMAINSA_8MMA_AtomIJNSA_4SM904GMMA30MMA_64x64x32_F32E4M3E4M3_SS_TNILNSP_7ScaleInE1ELSR_1EEEEEENSA_6LayoutISE_NSB_IJNSC_ILi0EEESV_SV_EEEEENSB_IJNSA_10UnderscoreESY_SY_EEEEENS7_6detail26Sm90ImplicitGemmTileTraitsINSA_20SM90_TMA_LOAD_IM2COLENSA_14ComposedLayoutINSA_7SwizzleILi2ELi4ELi3EEENSA_18smem_ptr_flag_bitsILi8EEENSU_INSB_IJNSB_IJNSC_ILi8EEENSC_ILi32EEEEEENSB_IJSI_SD_EEENSB_IJSD_NSC_ILi11EEEEEEEEENSB_IJNSB_IJSI_NSC_ILi512EEEEEENSB_IJSD_SV_EEENSB_IJSV_NSC_ILi16384EEEEEEEEEEEEEvEENS12_INSA_13SM90_TMA_LOADENS14_IS16_S18_NSU_INSB_IJNSB_IJS19_S19_EEES1C_S1E_EEENSB_IJS1H_S1I_NSB_IJSV_NSC_ILi4096EEEEEEEEEEEEEvEEEENS_8epilogue10collective6detail29Sm90TmaWarpSpecializedAdapterINS20_15DefaultEpilogueISL_NSB_IJNSB_IJlllEEESD_SV_EEES25_NS1Z_6thread17LinearCombinationISL_Li1EffLNS26_9ScaleType4KindE0ELNS_15FloatRoundStyleE2ESL_EENS_4gemm15EpilogueDefaultEEEEEvvEEEEvNT_6ParamsE,"a",@progbits
	.sectionflags	@""
	.align	4
.nv.constant0._ZN7cutlass13device_kernelINS_4conv6kernel13ConvUniversalINS1_16ConvProblemShapeILNS1_8OperatorE0ELi2EEENS1_10collective14CollectiveConvINS1_46MainloopSm90TmaGmmaWarpSpecializedImplicitGemmILS5_0ELi11ELi2EN4cute5tupleIJNSA_1CILi1EEESD_SD_EEENS1_36KernelImplicitTmaWarpSpecializedSm90ELi1EEENSB_IJNSC_ILi256EEENSC_ILi64EEENSB_IJSI_EEEEEENS_12float_e4m3_tESL_NSA_8TiledMMAINSA_8MMA_AtomIJNSA_4SM904GMMA30MMA_64x64x32_F32E4M3E4M3_SS_TNILNSP_7ScaleInE1ELSR_1EEEEEENSA_6LayoutISE_NSB_IJNSC_ILi0EEESV_SV_EEEEENSB_IJNSA_10UnderscoreESY_SY_EEEEENS7_6detail26Sm90ImplicitGemmTileTraitsINSA_20SM90_TMA_LOAD_IM2COLENSA_14ComposedLayoutINSA_7SwizzleILi2ELi4ELi3EEENSA_18smem_ptr_flag_bitsILi8EEENSU_INSB_IJNSB_IJNSC_ILi8EEENSC_ILi32EEEEEENSB_IJSI_SD_EEENSB_IJSD_NSC_ILi11EEEEEEEEENSB_IJNSB_IJSI_NSC_ILi512EEEEEENSB_IJSD_SV_EEENSB_IJSV_NSC_ILi16384EEEEEEEEEEEEEvEENS12_INSA_13SM90_TMA_LOADENS14_IS16_S18_NSU_INSB_IJNSB_IJS19_S19_EEES1C_S1E_EEENSB_IJS1H_S1I_NSB_IJSV_NSC_ILi4096EEEEEEEEEEEEEvEEEENS_8epilogue10collective6detail29Sm90TmaWarpSpecializedAdapterINS20_15DefaultEpilogueISL_NSB_IJNSB_IJlllEEESD_SV_EEES25_NS1Z_6thread17LinearCombinationISL_Li1EffLNS26_9ScaleType4KindE0ELNS_15FloatRoundStyleE2ESL_EENS_4gemm15EpilogueDefaultEEEEEvvEEEEvNT_6ParamsE:
	.zero		1536


//--------------------- SYMBOLS --------------------------

	.type		.nv.reservedSmem.offset0,@object
	.size		.nv.reservedSmem.offset0,0x4
